	.target	sm_103a

	.elftype	@"ET_EXEC"


//--------------------- .note.nv.tkinfo           --------------------------
	.section	.note.nv.tkinfo,"",@"SHT_NOTE"
	.sectionflags	@"SHF_NOTE_NV_TKINFO"
	.tkinfo
        /*0018*/ 	.word	0x00000002
        /*0030*/ 	.string	""
        /*0030*/ 	.string	"ptxas"
        /*0030*/ 	.string	"Cuda compilation tools, release 13.0, V13.0.88"
        /*0030*/ 	.string	"Build cuda_13.0.r13.0/compiler.36424714_0"
        /*0030*/ 	.string	"-arch sm_103a -m 64 "



//--------------------- .note.nv.cuinfo           --------------------------
	.section	.note.nv.cuinfo,"",@"SHT_NOTE"
	.sectionflags	@"SHF_NOTE_NV_CUINFO"
        /*0018*/ 	.short	0x0002
        /*001a*/ 	.short	0x0067
        /*001c*/ 	.short	0x0082
	.zero		2


//--------------------- .nv.info                  --------------------------
	.section	.nv.info,"",@"SHT_CUDA_INFO"
	.align	4


	//----- nvinfo : EIATTR_REGCOUNT
	.align		4
        /*0000*/ 	.byte	0x04, 0x2f
        /*0002*/ 	.short	(.L_12 - .L_11)
	.align		4
.L_11:
        /*0004*/ 	.word	index@(_ZN7cutlass13device_kernelIN5flash11enable_sm90INS1_16FlashAttnFwdSm90INS1_25CollectiveMainloopFwdSm90ILi2EN4cute5tupleIJNS5_1CILi1EEES8_S8_EEENS6_IJNS7_ILi192EEENS7_ILi128EEENS7_ILi96EEEEEELi96ENS_12float_e4m3_tEfNS_4arch4Sm90ELb1ELb0ELb1ELb1ELb0ELb1ELb0ELb1ELb1ELb1ELb0ELb0EEENS1_21CollectiveEpilogueFwdINS6_IJSA_SC_SB_EEES9_NS_10bfloat16_tESG_Li384ELb1ELb1ELb0ELb1EEENS1_36VarlenDynamicPersistentTileSchedulerILi192ELi128ELi384ELi128ELb0ELb1ELb1ELb1ELb1ELb1EEEEEEEEEvNT_6ParamsE)
        /*0008*/ 	.word	0x00000004


	//----- nvinfo : EIATTR_FRAME_SIZE
	.align		4
.L_12:
        /*000c*/ 	.byte	0x04, 0x11
        /*000e*/ 	.short	(.L_14 - .L_13)
	.align		4
.L_13:
        /*0010*/ 	.word	index@(_ZN7cutlass13device_kernelIN5flash11enable_sm90INS1_16FlashAttnFwdSm90INS1_25CollectiveMainloopFwdSm90ILi2EN4cute5tupleIJNS5_1CILi1EEES8_S8_EEENS6_IJNS7_ILi192EEENS7_ILi128EEENS7_ILi96EEEEEELi96ENS_12float_e4m3_tEfNS_4arch4Sm90ELb1ELb0ELb1ELb1ELb0ELb1ELb0ELb1ELb1ELb1ELb0ELb0EEENS1_21CollectiveEpilogueFwdINS6_IJSA_SC_SB_EEES9_NS_10bfloat16_tESG_Li384ELb1ELb1ELb0ELb1EEENS1_36VarlenDynamicPersistentTileSchedulerILi192ELi128ELi384ELi128ELb0ELb1ELb1ELb1ELb1ELb1EEEEEEEEEvNT_6ParamsE)
        /*0014*/ 	.word	0x00000000


	//----- nvinfo : EIATTR_REGCOUNT
	.align		4
.L_14:
        /*0018*/ 	.byte	0x04, 0x2f
        /*001a*/ 	.short	(.L_16 - .L_15)
	.align		4
.L_15:
        /*001c*/ 	.word	index@(_ZN7cutlass13device_kernelIN5flash11enable_sm90INS1_16FlashAttnFwdSm90INS1_25CollectiveMainloopFwdSm90ILi2EN4cute5tupleIJNS5_1CILi1EEES8_S8_EEENS6_IJNS7_ILi192EEENS7_ILi128EEENS7_ILi96EEEEEELi96ENS_12float_e4m3_tEfNS_4arch4Sm90ELb1ELb0ELb1ELb1ELb0ELb0ELb0ELb1ELb1ELb1ELb0ELb0EEENS1_21CollectiveEpilogueFwdINS6_IJSA_SC_SB_EEES9_NS_10bfloat16_tESG_Li384ELb1ELb1ELb0ELb1EEENS1_36VarlenDynamicPersistentTileSchedulerILi192ELi128ELi384ELi128ELb0ELb1ELb1ELb1ELb1ELb1EEEEEEEEEvNT_6ParamsE)
        /*0020*/ 	.word	0x00000004


	//----- nvinfo : EIATTR_FRAME_SIZE
	.align		4
.L_16:
        /*0024*/ 	.byte	0x04, 0x11
        /*0026*/ 	.short	(.L_18 - .L_17)
	.align		4
.L_17:
        /*0028*/ 	.word	index@(_ZN7cutlass13device_kernelIN5flash11enable_sm90INS1_16FlashAttnFwdSm90INS1_25CollectiveMainloopFwdSm90ILi2EN4cute5tupleIJNS5_1CILi1EEES8_S8_EEENS6_IJNS7_ILi192EEENS7_ILi128EEENS7_ILi96EEEEEELi96ENS_12float_e4m3_tEfNS_4arch4Sm90ELb1ELb0ELb1ELb1ELb0ELb0ELb0ELb1ELb1ELb1ELb0ELb0EEENS1_21CollectiveEpilogueFwdINS6_IJSA_SC_SB_EEES9_NS_10bfloat16_tESG_Li384ELb1ELb1ELb0ELb1EEENS1_36VarlenDynamicPersistentTileSchedulerILi192ELi128ELi384ELi128ELb0ELb1ELb1ELb1ELb1ELb1EEEEEEEEEvNT_6ParamsE)
        /*002c*/ 	.word	0x00000000


	//----- nvinfo : EIATTR_REGCOUNT
	.align		4
.L_18:
        /*0030*/ 	.byte	0x04, 0x2f
        /*0032*/ 	.short	(.L_20 - .L_19)
	.align		4
.L_19:
        /*0034*/ 	.word	index@(_ZN7cutlass13device_kernelIN5flash11enable_sm90INS1_16FlashAttnFwdSm90INS1_25CollectiveMainloopFwdSm90ILi2EN4cute5tupleIJNS5_1CILi1EEES8_S8_EEENS6_IJNS7_ILi192EEENS7_ILi128EEENS7_ILi96EEEEEELi96ENS_12float_e4m3_tEfNS_4arch4Sm90ELb1ELb0ELb1ELb0ELb0ELb0ELb0ELb1ELb1ELb1ELb0ELb0EEENS1_21CollectiveEpilogueFwdINS6_IJSA_SC_SB_EEES9_NS_10bfloat16_tESG_Li384ELb0ELb1ELb0ELb1EEENS1_30DynamicPersistentTileSchedulerILi384ELi128ELb0ELb1ELb1EEEEEEEEEvNT_6ParamsE)
        /*0038*/ 	.word	0x00000004


	//----- nvinfo : EIATTR_FRAME_SIZE
	.align		4
.L_20:
        /*003c*/ 	.byte	0x04, 0x11
        /*003e*/ 	.short	(.L_22 - .L_21)
	.align		4
.L_21:
        /*0040*/ 	.word	index@(_ZN7cutlass13device_kernelIN5flash11enable_sm90INS1_16FlashAttnFwdSm90INS1_25CollectiveMainloopFwdSm90ILi2EN4cute5tupleIJNS5_1CILi1EEES8_S8_EEENS6_IJNS7_ILi192EEENS7_ILi128EEENS7_ILi96EEEEEELi96ENS_12float_e4m3_tEfNS_4arch4Sm90ELb1ELb0ELb1ELb0ELb0ELb0ELb0ELb1ELb1ELb1ELb0ELb0EEENS1_21CollectiveEpilogueFwdINS6_IJSA_SC_SB_EEES9_NS_10bfloat16_tESG_Li384ELb0ELb1ELb0ELb1EEENS1_30DynamicPersistentTileSchedulerILi384ELi128ELb0ELb1ELb1EEEEEEEEEvNT_6ParamsE)
        /*0044*/ 	.word	0x00000000


	//----- nvinfo : EIATTR_REGCOUNT
	.align		4
.L_22:
        /*0048*/ 	.byte	0x04, 0x2f
        /*004a*/ 	.short	(.L_24 - .L_23)
	.align		4
.L_23:
        /*004c*/ 	.word	index@(_ZN7cutlass13device_kernelIN5flash11enable_sm90INS1_16FlashAttnFwdSm90INS1_25CollectiveMainloopFwdSm90ILi2EN4cute5tupleIJNS5_1CILi1EEES8_S8_EEENS6_IJNS7_ILi192EEENS7_ILi128EEENS7_ILi96EEEEEELi96ENS_12float_e4m3_tEfNS_4arch4Sm90ELb0ELb1ELb1ELb1ELb0ELb1ELb0ELb1ELb1ELb1ELb0ELb0EEENS1_21CollectiveEpilogueFwdINS6_IJSA_SC_SB_EEES9_NS_10bfloat16_tESG_Li384ELb1ELb1ELb0ELb1EEENS1_36VarlenDynamicPersistentTileSchedulerILi192ELi128ELi384ELi128ELb0ELb1ELb1ELb1ELb0ELb1EEEEEEEEEvNT_6ParamsE)
        /*0050*/ 	.word	0x00000004


	//----- nvinfo : EIATTR_FRAME_SIZE
	.align		4
.L_24:
        /*0054*/ 	.byte	0x04, 0x11
        /*0056*/ 	.short	(.L_26 - .L_25)
	.align		4
.L_25:
        /*0058*/ 	.word	index@(_ZN7cutlass13device_kernelIN5flash11enable_sm90INS1_16FlashAttnFwdSm90INS1_25CollectiveMainloopFwdSm90ILi2EN4cute5tupleIJNS5_1CILi1EEES8_S8_EEENS6_IJNS7_ILi192EEENS7_ILi128EEENS7_ILi96EEEEEELi96ENS_12float_e4m3_tEfNS_4arch4Sm90ELb0ELb1ELb1ELb1ELb0ELb1ELb0ELb1ELb1ELb1ELb0ELb0EEENS1_21CollectiveEpilogueFwdINS6_IJSA_SC_SB_EEES9_NS_10bfloat16_tESG_Li384ELb1ELb1ELb0ELb1EEENS1_36VarlenDynamicPersistentTileSchedulerILi192ELi128ELi384ELi128ELb0ELb1ELb1ELb1ELb0ELb1EEEEEEEEEvNT_6ParamsE)
        /*005c*/ 	.word	0x00000000


	//----- nvinfo : EIATTR_REGCOUNT
	.align		4
.L_26:
        /*0060*/ 	.byte	0x04, 0x2f
        /*0062*/ 	.short	(.L_28 - .L_27)
	.align		4
.L_27:
        /*0064*/ 	.word	index@(_ZN7cutlass13device_kernelIN5flash11enable_sm90INS1_16FlashAttnFwdSm90INS1_25CollectiveMainloopFwdSm90ILi2EN4cute5tupleIJNS5_1CILi1EEES8_S8_EEENS6_IJNS7_ILi192EEENS7_ILi128EEENS7_ILi96EEEEEELi96ENS_12float_e4m3_tEfNS_4arch4Sm90ELb0ELb1ELb1ELb1ELb0ELb0ELb0ELb1ELb1ELb1ELb0ELb0EEENS1_21CollectiveEpilogueFwdINS6_IJSA_SC_SB_EEES9_NS_10bfloat16_tESG_Li384ELb1ELb1ELb0ELb1EEENS1_36VarlenDynamicPersistentTileSchedulerILi192ELi128ELi384ELi128ELb0ELb1ELb1ELb1ELb0ELb1EEEEEEEEEvNT_6ParamsE)
        /*0068*/ 	.word	0x00000004


	//----- nvinfo : EIATTR_FRAME_SIZE
	.align		4
.L_28:
        /*006c*/ 	.byte	0x04, 0x11
        /*006e*/ 	.short	(.L_30 - .L_29)
	.align		4
.L_29:
        /*0070*/ 	.word	index@(_ZN7cutlass13device_kernelIN5flash11enable_sm90INS1_16FlashAttnFwdSm90INS1_25CollectiveMainloopFwdSm90ILi2EN4cute5tupleIJNS5_1CILi1EEES8_S8_EEENS6_IJNS7_ILi192EEENS7_ILi128EEENS7_ILi96EEEEEELi96ENS_12float_e4m3_tEfNS_4arch4Sm90ELb0ELb1ELb1ELb1ELb0ELb0ELb0ELb1ELb1ELb1ELb0ELb0EEENS1_21CollectiveEpilogueFwdINS6_IJSA_SC_SB_EEES9_NS_10bfloat16_tESG_Li384ELb1ELb1ELb0ELb1EEENS1_36VarlenDynamicPersistentTileSchedulerILi192ELi128ELi384ELi128ELb0ELb1ELb1ELb1ELb0ELb1EEEEEEEEEvNT_6ParamsE)
        /*0074*/ 	.word	0x00000000


	//----- nvinfo : EIATTR_REGCOUNT
	.align		4
.L_30:
        /*0078*/ 	.byte	0x04, 0x2f
        /*007a*/ 	.short	(.L_32 - .L_31)
	.align		4
.L_31:
        /*007c*/ 	.word	index@(_ZN7cutlass13device_kernelIN5flash11enable_sm90INS1_16FlashAttnFwdSm90INS1_25CollectiveMainloopFwdSm90ILi2EN4cute5tupleIJNS5_1CILi1EEES8_S8_EEENS6_IJNS7_ILi192EEENS7_ILi128EEENS7_ILi96EEEEEELi96ENS_12float_e4m3_tEfNS_4arch4Sm90ELb0ELb1ELb1ELb0ELb0ELb0ELb0ELb1ELb1ELb1ELb0ELb0EEENS1_21CollectiveEpilogueFwdINS6_IJSA_SC_SB_EEES9_NS_10bfloat16_tESG_Li384ELb0ELb1ELb0ELb1EEENS1_30DynamicPersistentTileSchedulerILi384ELi128ELb0ELb1ELb1EEEEEEEEEvNT_6ParamsE)
        /*0080*/ 	.word	0x00000004


	//----- nvinfo : EIATTR_FRAME_SIZE
	.align		4
.L_32:
        /*0084*/ 	.byte	0x04, 0x11
        /*0086*/ 	.short	(.L_34 - .L_33)
	.align		4
.L_33:
        /*0088*/ 	.word	index@(_ZN7cutlass13device_kernelIN5flash11enable_sm90INS1_16FlashAttnFwdSm90INS1_25CollectiveMainloopFwdSm90ILi2EN4cute5tupleIJNS5_1CILi1EEES8_S8_EEENS6_IJNS7_ILi192EEENS7_ILi128EEENS7_ILi96EEEEEELi96ENS_12float_e4m3_tEfNS_4arch4Sm90ELb0ELb1ELb1ELb0ELb0ELb0ELb0ELb1ELb1ELb1ELb0ELb0EEENS1_21CollectiveEpilogueFwdINS6_IJSA_SC_SB_EEES9_NS_10bfloat16_tESG_Li384ELb0ELb1ELb0ELb1EEENS1_30DynamicPersistentTileSchedulerILi384ELi128ELb0ELb1ELb1EEEEEEEEEvNT_6ParamsE)
        /*008c*/ 	.word	0x00000000


	//----- nvinfo : EIATTR_REGCOUNT
	.align		4
.L_34:
        /*0090*/ 	.byte	0x04, 0x2f
        /*0092*/ 	.short	(.L_36 - .L_35)
	.align		4
.L_35:
        /*0094*/ 	.word	index@(_ZN7cutlass13device_kernelIN5flash11enable_sm90INS1_16FlashAttnFwdSm90INS1_25CollectiveMainloopFwdSm90ILi2EN4cute5tupleIJNS5_1CILi1EEES8_S8_EEENS6_IJNS7_ILi192EEENS7_ILi128EEENS7_ILi96EEEEEELi96ENS_12float_e4m3_tEfNS_4arch4Sm90ELb0ELb0ELb1ELb1ELb0ELb1ELb0ELb1ELb1ELb1ELb0ELb0EEENS1_21CollectiveEpilogueFwdINS6_IJSA_SC_SB_EEES9_NS_10bfloat16_tESG_Li384ELb1ELb1ELb0ELb1EEENS1_36VarlenDynamicPersistentTileSchedulerILi192ELi128ELi384ELi128ELb0ELb1ELb1ELb0ELb1ELb1EEEEEEEEEvNT_6ParamsE)
        /*0098*/ 	.word	0x00000004


	//----- nvinfo : EIATTR_FRAME_SIZE
	.align		4
.L_36:
        /*009c*/ 	.byte	0x04, 0x11
        /*009e*/ 	.short	(.L_38 - .L_37)
	.align		4
.L_37:
        /*00a0*/ 	.word	index@(_ZN7cutlass13device_kernelIN5flash11enable_sm90INS1_16FlashAttnFwdSm90INS1_25CollectiveMainloopFwdSm90ILi2EN4cute5tupleIJNS5_1CILi1EEES8_S8_EEENS6_IJNS7_ILi192EEENS7_ILi128EEENS7_ILi96EEEEEELi96ENS_12float_e4m3_tEfNS_4arch4Sm90ELb0ELb0ELb1ELb1ELb0ELb1ELb0ELb1ELb1ELb1ELb0ELb0EEENS1_21CollectiveEpilogueFwdINS6_IJSA_SC_SB_EEES9_NS_10bfloat16_tESG_Li384ELb1ELb1ELb0ELb1EEENS1_36VarlenDynamicPersistentTileSchedulerILi192ELi128ELi384ELi128ELb0ELb1ELb1ELb0ELb1ELb1EEEEEEEEEvNT_6ParamsE)
        /*00a4*/ 	.word	0x00000000


	//----- nvinfo : EIATTR_REGCOUNT
	.align		4
.L_38:
        /*00a8*/ 	.byte	0x04, 0x2f
        /*00aa*/ 	.short	(.L_40 - .L_39)
	.align		4
.L_39:
        /*00ac*/ 	.word	index@(_ZN7cutlass13device_kernelIN5flash11enable_sm90INS1_16FlashAttnFwdSm90INS1_25CollectiveMainloopFwdSm90ILi2EN4cute5tupleIJNS5_1CILi1EEES8_S8_EEENS6_IJNS7_ILi192EEENS7_ILi128EEENS7_ILi96EEEEEELi96ENS_12float_e4m3_tEfNS_4arch4Sm90ELb0ELb0ELb1ELb1ELb0ELb0ELb0ELb1ELb1ELb1ELb0ELb0EEENS1_21CollectiveEpilogueFwdINS6_IJSA_SC_SB_EEES9_NS_10bfloat16_tESG_Li384ELb1ELb1ELb0ELb1EEENS1_36VarlenDynamicPersistentTileSchedulerILi192ELi128ELi384ELi128ELb0ELb1ELb1ELb0ELb1ELb1EEEEEEEEEvNT_6ParamsE)
        /*00b0*/ 	.word	0x00000004


	//----- nvinfo : EIATTR_FRAME_SIZE
	.align		4
.L_40:
        /*00b4*/ 	.byte	0x04, 0x11
        /*00b6*/ 	.short	(.L_42 - .L_41)
	.align		4
.L_41:
        /*00b8*/ 	.word	index@(_ZN7cutlass13device_kernelIN5flash11enable_sm90INS1_16FlashAttnFwdSm90INS1_25CollectiveMainloopFwdSm90ILi2EN4cute5tupleIJNS5_1CILi1EEES8_S8_EEENS6_IJNS7_ILi192EEENS7_ILi128EEENS7_ILi96EEEEEELi96ENS_12float_e4m3_tEfNS_4arch4Sm90ELb0ELb0ELb1ELb1ELb0ELb0ELb0ELb1ELb1ELb1ELb0ELb0EEENS1_21CollectiveEpilogueFwdINS6_IJSA_SC_SB_EEES9_NS_10bfloat16_tESG_Li384ELb1ELb1ELb0ELb1EEENS1_36VarlenDynamicPersistentTileSchedulerILi192ELi128ELi384ELi128ELb0ELb1ELb1ELb0ELb1ELb1EEEEEEEEEvNT_6ParamsE)
        /*00bc*/ 	.word	0x00000000


	//----- nvinfo : EIATTR_REGCOUNT
	.align		4
.L_42:
        /*00c0*/ 	.byte	0x04, 0x2f
        /*00c2*/ 	.short	(.L_44 - .L_43)
	.align		4
.L_43:
        /*00c4*/ 	.word	index@(_ZN7cutlass13device_kernelIN5flash11enable_sm90INS1_16FlashAttnFwdSm90INS1_25CollectiveMainloopFwdSm90ILi2EN4cute5tupleIJNS5_1CILi1EEES8_S8_EEENS6_IJNS7_ILi192EEENS7_ILi128EEENS7_ILi96EEEEEELi96ENS_12float_e4m3_tEfNS_4arch4Sm90ELb0ELb0ELb1ELb0ELb0ELb0ELb0ELb1ELb1ELb1ELb0ELb0EEENS1_21CollectiveEpilogueFwdINS6_IJSA_SC_SB_EEES9_NS_10bfloat16_tESG_Li384ELb0ELb1ELb0ELb1EEENS1_29StaticPersistentTileSchedulerILb0EEEEEEEEEvNT_6ParamsE)
        /*00c8*/ 	.word	0x00000004


	//----- nvinfo : EIATTR_FRAME_SIZE
	.align		4
.L_44:
        /*00cc*/ 	.byte	0x04, 0x11
        /*00ce*/ 	.short	(.L_46 - .L_45)
	.align		4
.L_45:
        /*00d0*/ 	.word	index@(_ZN7cutlass13device_kernelIN5flash11enable_sm90INS1_16FlashAttnFwdSm90INS1_25CollectiveMainloopFwdSm90ILi2EN4cute5tupleIJNS5_1CILi1EEES8_S8_EEENS6_IJNS7_ILi192EEENS7_ILi128EEENS7_ILi96EEEEEELi96ENS_12float_e4m3_tEfNS_4arch4Sm90ELb0ELb0ELb1ELb0ELb0ELb0ELb0ELb1ELb1ELb1ELb0ELb0EEENS1_21CollectiveEpilogueFwdINS6_IJSA_SC_SB_EEES9_NS_10bfloat16_tESG_Li384ELb0ELb1ELb0ELb1EEENS1_29StaticPersistentTileSchedulerILb0EEEEEEEEEvNT_6ParamsE)
        /*00d4*/ 	.word	0x00000000


	//----- nvinfo : EIATTR_MIN_STACK_SIZE
	.align		4
.L_46:
        /*00d8*/ 	.byte	0x04, 0x12
        /*00da*/ 	.short	(.L_48 - .L_47)
	.align		4
.L_47:
        /*00dc*/ 	.word	index@(_ZN7cutlass13device_kernelIN5flash11enable_sm90INS1_16FlashAttnFwdSm90INS1_25CollectiveMainloopFwdSm90ILi2EN4cute5tupleIJNS5_1CILi1EEES8_S8_EEENS6_IJNS7_ILi192EEENS7_ILi128EEENS7_ILi96EEEEEELi96ENS_12float_e4m3_tEfNS_4arch4Sm90ELb0ELb0ELb1ELb0ELb0ELb0ELb0ELb1ELb1ELb1ELb0ELb0EEENS1_21CollectiveEpilogueFwdINS6_IJSA_SC_SB_EEES9_NS_10bfloat16_tESG_Li384ELb0ELb1ELb0ELb1EEENS1_29StaticPersistentTileSchedulerILb0EEEEEEEEEvNT_6ParamsE)
        /*00e0*/ 	.word	0x00000000


	//----- nvinfo : EIATTR_MIN_STACK_SIZE
	.align		4
.L_48:
        /*00e4*/ 	.byte	0x04, 0x12
        /*00e6*/ 	.short	(.L_50 - .L_49)
	.align		4
.L_49:
        /*00e8*/ 	.word	index@(_ZN7cutlass13device_kernelIN5flash11enable_sm90INS1_16FlashAttnFwdSm90INS1_25CollectiveMainloopFwdSm90ILi2EN4cute5tupleIJNS5_1CILi1EEES8_S8_EEENS6_IJNS7_ILi192EEENS7_ILi128EEENS7_ILi96EEEEEELi96ENS_12float_e4m3_tEfNS_4arch4Sm90ELb0ELb0ELb1ELb1ELb0ELb0ELb0ELb1ELb1ELb1ELb0ELb0EEENS1_21CollectiveEpilogueFwdINS6_IJSA_SC_SB_EEES9_NS_10bfloat16_tESG_Li384ELb1ELb1ELb0ELb1EEENS1_36VarlenDynamicPersistentTileSchedulerILi192ELi128ELi384ELi128ELb0ELb1ELb1ELb0ELb1ELb1EEEEEEEEEvNT_6ParamsE)
        /*00ec*/ 	.word	0x00000000


	//----- nvinfo : EIATTR_MIN_STACK_SIZE
	.align		4
.L_50:
        /*00f0*/ 	.byte	0x04, 0x12
        /*00f2*/ 	.short	(.L_52 - .L_51)
	.align		4
.L_51:
        /*00f4*/ 	.word	index@(_ZN7cutlass13device_kernelIN5flash11enable_sm90INS1_16FlashAttnFwdSm90INS1_25CollectiveMainloopFwdSm90ILi2EN4cute5tupleIJNS5_1CILi1EEES8_S8_EEENS6_IJNS7_ILi192EEENS7_ILi128EEENS7_ILi96EEEEEELi96ENS_12float_e4m3_tEfNS_4arch4Sm90ELb0ELb0ELb1ELb1ELb0ELb1ELb0ELb1ELb1ELb1ELb0ELb0EEENS1_21CollectiveEpilogueFwdINS6_IJSA_SC_SB_EEES9_NS_10bfloat16_tESG_Li384ELb1ELb1ELb0ELb1EEENS1_36VarlenDynamicPersistentTileSchedulerILi192ELi128ELi384ELi128ELb0ELb1ELb1ELb0ELb1ELb1EEEEEEEEEvNT_6ParamsE)
        /*00f8*/ 	.word	0x00000000


	//----- nvinfo : EIATTR_MIN_STACK_SIZE
	.align		4
.L_52:
        /*00fc*/ 	.byte	0x04, 0x12
        /*00fe*/ 	.short	(.L_54 - .L_53)
	.align		4
.L_53:
        /*0100*/ 	.word	index@(_ZN7cutlass13device_kernelIN5flash11enable_sm90INS1_16FlashAttnFwdSm90INS1_25CollectiveMainloopFwdSm90ILi2EN4cute5tupleIJNS5_1CILi1EEES8_S8_EEENS6_IJNS7_ILi192EEENS7_ILi128EEENS7_ILi96EEEEEELi96ENS_12float_e4m3_tEfNS_4arch4Sm90ELb0ELb1ELb1ELb0ELb0ELb0ELb0ELb1ELb1ELb1ELb0ELb0EEENS1_21CollectiveEpilogueFwdINS6_IJSA_SC_SB_EEES9_NS_10bfloat16_tESG_Li384ELb0ELb1ELb0ELb1EEENS1_30DynamicPersistentTileSchedulerILi384ELi128ELb0ELb1ELb1EEEEEEEEEvNT_6ParamsE)
        /*0104*/ 	.word	0x00000000


	//----- nvinfo : EIATTR_MIN_STACK_SIZE
	.align		4
.L_54:
        /*0108*/ 	.byte	0x04, 0x12
        /*010a*/ 	.short	(.L_56 - .L_55)
	.align		4
.L_55:
        /*010c*/ 	.word	index@(_ZN7cutlass13device_kernelIN5flash11enable_sm90INS1_16FlashAttnFwdSm90INS1_25CollectiveMainloopFwdSm90ILi2EN4cute5tupleIJNS5_1CILi1EEES8_S8_EEENS6_IJNS7_ILi192EEENS7_ILi128EEENS7_ILi96EEEEEELi96ENS_12float_e4m3_tEfNS_4arch4Sm90ELb0ELb1ELb1ELb1ELb0ELb0ELb0ELb1ELb1ELb1ELb0ELb0EEENS1_21CollectiveEpilogueFwdINS6_IJSA_SC_SB_EEES9_NS_10bfloat16_tESG_Li384ELb1ELb1ELb0ELb1EEENS1_36VarlenDynamicPersistentTileSchedulerILi192ELi128ELi384ELi128ELb0ELb1ELb1ELb1ELb0ELb1EEEEEEEEEvNT_6ParamsE)
        /*0110*/ 	.word	0x00000000


	//----- nvinfo : EIATTR_MIN_STACK_SIZE
	.align		4
.L_56:
        /*0114*/ 	.byte	0x04, 0x12
        /*0116*/ 	.short	(.L_58 - .L_57)
	.align		4
.L_57:
        /*0118*/ 	.word	index@(_ZN7cutlass13device_kernelIN5flash11enable_sm90INS1_16FlashAttnFwdSm90INS1_25CollectiveMainloopFwdSm90ILi2EN4cute5tupleIJNS5_1CILi1EEES8_S8_EEENS6_IJNS7_ILi192EEENS7_ILi128EEENS7_ILi96EEEEEELi96ENS_12float_e4m3_tEfNS_4arch4Sm90ELb0ELb1ELb1ELb1ELb0ELb1ELb0ELb1ELb1ELb1ELb0ELb0EEENS1_21CollectiveEpilogueFwdINS6_IJSA_SC_SB_EEES9_NS_10bfloat16_tESG_Li384ELb1ELb1ELb0ELb1EEENS1_36VarlenDynamicPersistentTileSchedulerILi192ELi128ELi384ELi128ELb0ELb1ELb1ELb1ELb0ELb1EEEEEEEEEvNT_6ParamsE)
        /*011c*/ 	.word	0x00000000


	//----- nvinfo : EIATTR_MIN_STACK_SIZE
	.align		4
.L_58:
        /*0120*/ 	.byte	0x04, 0x12
        /*0122*/ 	.short	(.L_60 - .L_59)
	.align		4
.L_59:
        /*0124*/ 	.word	index@(_ZN7cutlass13device_kernelIN5flash11enable_sm90INS1_16FlashAttnFwdSm90INS1_25CollectiveMainloopFwdSm90ILi2EN4cute5tupleIJNS5_1CILi1EEES8_S8_EEENS6_IJNS7_ILi192EEENS7_ILi128EEENS7_ILi96EEEEEELi96ENS_12float_e4m3_tEfNS_4arch4Sm90ELb1ELb0ELb1ELb0ELb0ELb0ELb0ELb1ELb1ELb1ELb0ELb0EEENS1_21CollectiveEpilogueFwdINS6_IJSA_SC_SB_EEES9_NS_10bfloat16_tESG_Li384ELb0ELb1ELb0ELb1EEENS1_30DynamicPersistentTileSchedulerILi384ELi128ELb0ELb1ELb1EEEEEEEEEvNT_6ParamsE)
        /*0128*/ 	.word	0x00000000


	//----- nvinfo : EIATTR_MIN_STACK_SIZE
	.align		4
.L_60:
        /*012c*/ 	.byte	0x04, 0x12
        /*012e*/ 	.short	(.L_62 - .L_61)
	.align		4
.L_61:
        /*0130*/ 	.word	index@(_ZN7cutlass13device_kernelIN5flash11enable_sm90INS1_16FlashAttnFwdSm90INS1_25CollectiveMainloopFwdSm90ILi2EN4cute5tupleIJNS5_1CILi1EEES8_S8_EEENS6_IJNS7_ILi192EEENS7_ILi128EEENS7_ILi96EEEEEELi96ENS_12float_e4m3_tEfNS_4arch4Sm90ELb1ELb0ELb1ELb1ELb0ELb0ELb0ELb1ELb1ELb1ELb0ELb0EEENS1_21CollectiveEpilogueFwdINS6_IJSA_SC_SB_EEES9_NS_10bfloat16_tESG_Li384ELb1ELb1ELb0ELb1EEENS1_36VarlenDynamicPersistentTileSchedulerILi192ELi128ELi384ELi128ELb0ELb1ELb1ELb1ELb1ELb1EEEEEEEEEvNT_6ParamsE)
        /*0134*/ 	.word	0x00000000


	//----- nvinfo : EIATTR_MIN_STACK_SIZE
	.align		4
.L_62:
        /*0138*/ 	.byte	0x04, 0x12
        /*013a*/ 	.short	(.L_64 - .L_63)
	.align		4
.L_63:
        /*013c*/ 	.word	index@(_ZN7cutlass13device_kernelIN5flash11enable_sm90INS1_16FlashAttnFwdSm90INS1_25CollectiveMainloopFwdSm90ILi2EN4cute5tupleIJNS5_1CILi1EEES8_S8_EEENS6_IJNS7_ILi192EEENS7_ILi128EEENS7_ILi96EEEEEELi96ENS_12float_e4m3_tEfNS_4arch4Sm90ELb1ELb0ELb1ELb1ELb0ELb1ELb0ELb1ELb1ELb1ELb0ELb0EEENS1_21CollectiveEpilogueFwdINS6_IJSA_SC_SB_EEES9_NS_10bfloat16_tESG_Li384ELb1ELb1ELb0ELb1EEENS1_36VarlenDynamicPersistentTileSchedulerILi192ELi128ELi384ELi128ELb0ELb1ELb1ELb1ELb1ELb1EEEEEEEEEvNT_6ParamsE)
        /*0140*/ 	.word	0x00000000
.L_64:


//--------------------- .nv.compat                --------------------------
	.section	.nv.compat,"",@"SHT_CUDA_COMPAT_INFO"
	.align	4
        /*0000*/ 	.byte	0x02, 0x09, 0x01, 0x00, 0x02, 0x02, 0x01, 0x00, 0x02, 0x05, 0x05, 0x00, 0x03, 0x07, 0x01, 0x01
        /*0010*/ 	.byte	0x02, 0x03, 0x00, 0x00, 0x02, 0x06, 0x01, 0x00, 0x04, 0x0b, 0x08, 0x00, 0x00, 0x00, 0x00, 0x00
        /*0020*/ 	.byte	0x00, 0x00, 0x00, 0x00


//--------------------- .nv.info._ZN7cutlass13device_kernelIN5flash11enable_sm90INS1_16FlashAttnFwdSm90INS1_25CollectiveMainloopFwdSm90ILi2EN4cute5tupleIJNS5_1CILi1EEES8_S8_EEENS6_IJNS7_ILi192EEENS7_ILi128EEENS7_ILi96EEEEEELi96ENS_12float_e4m3_tEfNS_4arch4Sm90ELb0ELb0ELb1ELb0ELb0ELb0ELb0ELb1ELb1ELb1ELb0ELb0EEENS1_21CollectiveEpilogueFwdINS6_IJSA_SC_SB_EEES9_NS_10bfloat16_tESG_Li384ELb0ELb1ELb0ELb1EEENS1_29StaticPersistentTileSchedulerILb0EEEEEEEEEvNT_6ParamsE --------------------------
	.section	.nv.info._ZN7cutlass13device_kernelIN5flash11enable_sm90INS1_16FlashAttnFwdSm90INS1_25CollectiveMainloopFwdSm90ILi2EN4cute5tupleIJNS5_1CILi1EEES8_S8_EEENS6_IJNS7_ILi192EEENS7_ILi128EEENS7_ILi96EEEEEELi96ENS_12float_e4m3_tEfNS_4arch4Sm90ELb0ELb0ELb1ELb0ELb0ELb0ELb0ELb1ELb1ELb1ELb0ELb0EEENS1_21CollectiveEpilogueFwdINS6_IJSA_SC_SB_EEES9_NS_10bfloat16_tESG_Li384ELb0ELb1ELb0ELb1EEENS1_29StaticPersistentTileSchedulerILb0EEEEEEEEEvNT_6ParamsE,"",@"SHT_CUDA_INFO"
	.sectionflags	@""
	.align	4


	//----- nvinfo : EIATTR_CUDA_API_VERSION
	.align		4
        /*0000*/ 	.byte	0x04, 0x37
        /*0002*/ 	.short	(.L_66 - .L_65)
.L_65:
        /*0004*/ 	.word	0x00000082


	//----- nvinfo : EIATTR_KPARAM_INFO
	.align		4
.L_66:
        /*0008*/ 	.byte	0x04, 0x17
        /*000a*/ 	.short	(.L_68 - .L_67)
.L_67:
        /*000c*/ 	.word	0x00000000
        /*0010*/ 	.short	0x0000
        /*0012*/ 	.short	0x0000
        /*0014*/ 	.byte	0x00, 0xf0, 0x01, 0x28


	//----- nvinfo : EIATTR_SPARSE_MMA_MASK
	.align		4
.L_68:
        /*0018*/ 	.byte	0x03, 0x50
        /*001a*/ 	.short	0x0000


	//----- nvinfo : EIATTR_MAXREG_COUNT
	.align		4
        /*001c*/ 	.byte	0x03, 0x1b
        /*001e*/ 	.short	0x0080


	//----- nvinfo : EIATTR_MERCURY_ISA_VERSION
	.align		4
        /*0020*/ 	.byte	0x03, 0x5f
        /*0022*/ 	.short	0x0101


	//----- nvinfo : EIATTR_VRC_CTA_INIT_COUNT
	.align		4
        /*0024*/ 	.byte	0x02, 0x4a
	.zero		1
	.zero		1


	//----- nvinfo : EIATTR_EXIT_INSTR_OFFSETS
	.align		4
        /*0028*/ 	.byte	0x04, 0x1c
        /*002a*/ 	.short	(.L_70 - .L_69)


	//   ....[0]....
.L_69:
        /*002c*/ 	.word	0x00000010


	//----- nvinfo : EIATTR_MAX_THREADS
	.align		4
.L_70:
        /*0030*/ 	.byte	0x04, 0x05
        /*0032*/ 	.short	(.L_72 - .L_71)
.L_71:
        /*0034*/ 	.word	0x00000200
        /*0038*/ 	.word	0x00000001
        /*003c*/ 	.word	0x00000001


	//----- nvinfo : EIATTR_CBANK_PARAM_SIZE
	.align		4
.L_72:
        /*0040*/ 	.byte	0x03, 0x19
        /*0042*/ 	.short	0x0a00


	//----- nvinfo : EIATTR_PARAM_CBANK
	.align		4
        /*0044*/ 	.byte	0x04, 0x0a
        /*0046*/ 	.short	(.L_74 - .L_73)
	.align		4
.L_73:
        /*0048*/ 	.word	index@(.nv.constant0._ZN7cutlass13device_kernelIN5flash11enable_sm90INS1_16FlashAttnFwdSm90INS1_25CollectiveMainloopFwdSm90ILi2EN4cute5tupleIJNS5_1CILi1EEES8_S8_EEENS6_IJNS7_ILi192EEENS7_ILi128EEENS7_ILi96EEEEEELi96ENS_12float_e4m3_tEfNS_4arch4Sm90ELb0ELb0ELb1ELb0ELb0ELb0ELb0ELb1ELb1ELb1ELb0ELb0EEENS1_21CollectiveEpilogueFwdINS6_IJSA_SC_SB_EEES9_NS_10bfloat16_tESG_Li384ELb0ELb1ELb0ELb1EEENS1_29StaticPersistentTileSchedulerILb0EEEEEEEEEvNT_6ParamsE)
        /*004c*/ 	.short	0x0380
        /*004e*/ 	.short	0x0a00


	//----- nvinfo : EIATTR_SW_WAR
	.align		4
.L_74:
        /*0050*/ 	.byte	0x04, 0x36
        /*0052*/ 	.short	(.L_76 - .L_75)
.L_75:
        /*0054*/ 	.word	0x00000008
.L_76:


//--------------------- .nv.info._ZN7cutlass13device_kernelIN5flash11enable_sm90INS1_16FlashAttnFwdSm90INS1_25CollectiveMainloopFwdSm90ILi2EN4cute5tupleIJNS5_1CILi1EEES8_S8_EEENS6_IJNS7_ILi192EEENS7_ILi128EEENS7_ILi96EEEEEELi96ENS_12float_e4m3_tEfNS_4arch4Sm90ELb0ELb0ELb1ELb1ELb0ELb0ELb0ELb1ELb1ELb1ELb0ELb0EEENS1_21CollectiveEpilogueFwdINS6_IJSA_SC_SB_EEES9_NS_10bfloat16_tESG_Li384ELb1ELb1ELb0ELb1EEENS1_36VarlenDynamicPersistentTileSchedulerILi192ELi128ELi384ELi128ELb0ELb1ELb1ELb0ELb1ELb1EEEEEEEEEvNT_6ParamsE --------------------------
	.section	.nv.info._ZN7cutlass13device_kernelIN5flash11enable_sm90INS1_16FlashAttnFwdSm90INS1_25CollectiveMainloopFwdSm90ILi2EN4cute5tupleIJNS5_1CILi1EEES8_S8_EEENS6_IJNS7_ILi192EEENS7_ILi128EEENS7_ILi96EEEEEELi96ENS_12float_e4m3_tEfNS_4arch4Sm90ELb0ELb0ELb1ELb1ELb0ELb0ELb0ELb1ELb1ELb1ELb0ELb0EEENS1_21CollectiveEpilogueFwdINS6_IJSA_SC_SB_EEES9_NS_10bfloat16_tESG_Li384ELb1ELb1ELb0ELb1EEENS1_36VarlenDynamicPersistentTileSchedulerILi192ELi128ELi384ELi128ELb0ELb1ELb1ELb0ELb1ELb1EEEEEEEEEvNT_6ParamsE,"",@"SHT_CUDA_INFO"
	.sectionflags	@""
	.align	4


	//----- nvinfo : EIATTR_CUDA_API_VERSION
	.align		4
        /*0000*/ 	.byte	0x04, 0x37
        /*0002*/ 	.short	(.L_78 - .L_77)
.L_77:
        /*0004*/ 	.word	0x00000082


	//----- nvinfo : EIATTR_KPARAM_INFO
	.align		4
.L_78:
        /*0008*/ 	.byte	0x04, 0x17
        /*000a*/ 	.short	(.L_80 - .L_79)
.L_79:
        /*000c*/ 	.word	0x00000000
        /*0010*/ 	.short	0x0000
        /*0012*/ 	.short	0x0000
        /*0014*/ 	.byte	0x00, 0xf0, 0x01, 0x2a


	//----- nvinfo : EIATTR_SPARSE_MMA_MASK
	.align		4
.L_80:
        /*0018*/ 	.byte	0x03, 0x50
        /*001a*/ 	.short	0x0000


	//----- nvinfo : EIATTR_MAXREG_COUNT
	.align		4
        /*001c*/ 	.byte	0x03, 0x1b
        /*001e*/ 	.short	0x0080


	//----- nvinfo : EIATTR_MERCURY_ISA_VERSION
	.align		4
        /*0020*/ 	.byte	0x03, 0x5f
        /*0022*/ 	.short	0x0101


	//----- nvinfo : EIATTR_VRC_CTA_INIT_COUNT
	.align		4
        /*0024*/ 	.byte	0x02, 0x4a
	.zero		1
	.zero		1


	//----- nvinfo : EIATTR_EXIT_INSTR_OFFSETS
	.align		4
        /*0028*/ 	.byte	0x04, 0x1c
        /*002a*/ 	.short	(.L_82 - .L_81)


	//   ....[0]....
.L_81:
        /*002c*/ 	.word	0x00000010


	//----- nvinfo : EIATTR_MAX_THREADS
	.align		4
.L_82:
        /*0030*/ 	.byte	0x04, 0x05
        /*0032*/ 	.short	(.L_84 - .L_83)
.L_83:
        /*0034*/ 	.word	0x00000200
        /*0038*/ 	.word	0x00000001
        /*003c*/ 	.word	0x00000001


	//----- nvinfo : EIATTR_CBANK_PARAM_SIZE
	.align		4
.L_84:
        /*0040*/ 	.byte	0x03, 0x19
        /*0042*/ 	.short	0x0a80


	//----- nvinfo : EIATTR_PARAM_CBANK
	.align		4
        /*0044*/ 	.byte	0x04, 0x0a
        /*0046*/ 	.short	(.L_86 - .L_85)
	.align		4
.L_85:
        /*0048*/ 	.word	index@(.nv.constant0._ZN7cutlass13device_kernelIN5flash11enable_sm90INS1_16FlashAttnFwdSm90INS1_25CollectiveMainloopFwdSm90ILi2EN4cute5tupleIJNS5_1CILi1EEES8_S8_EEENS6_IJNS7_ILi192EEENS7_ILi128EEENS7_ILi96EEEEEELi96ENS_12float_e4m3_tEfNS_4arch4Sm90ELb0ELb0ELb1ELb1ELb0ELb0ELb0ELb1ELb1ELb1ELb0ELb0EEENS1_21CollectiveEpilogueFwdINS6_IJSA_SC_SB_EEES9_NS_10bfloat16_tESG_Li384ELb1ELb1ELb0ELb1EEENS1_36VarlenDynamicPersistentTileSchedulerILi192ELi128ELi384ELi128ELb0ELb1ELb1ELb0ELb1ELb1EEEEEEEEEvNT_6ParamsE)
        /*004c*/ 	.short	0x0380
        /*004e*/ 	.short	0x0a80


	//----- nvinfo : EIATTR_SW_WAR
	.align		4
.L_86:
        /*0050*/ 	.byte	0x04, 0x36
        /*0052*/ 	.short	(.L_88 - .L_87)
.L_87:
        /*0054*/ 	.word	0x00000008
.L_88:


//--------------------- .nv.info._ZN7cutlass13device_kernelIN5flash11enable_sm90INS1_16FlashAttnFwdSm90INS1_25CollectiveMainloopFwdSm90ILi2EN4cute5tupleIJNS5_1CILi1EEES8_S8_EEENS6_IJNS7_ILi192EEENS7_ILi128EEENS7_ILi96EEEEEELi96ENS_12float_e4m3_tEfNS_4arch4Sm90ELb0ELb0ELb1ELb1ELb0ELb1ELb0ELb1ELb1ELb1ELb0ELb0EEENS1_21CollectiveEpilogueFwdINS6_IJSA_SC_SB_EEES9_NS_10bfloat16_tESG_Li384ELb1ELb1ELb0ELb1EEENS1_36VarlenDynamicPersistentTileSchedulerILi192ELi128ELi384ELi128ELb0ELb1ELb1ELb0ELb1ELb1EEEEEEEEEvNT_6ParamsE --------------------------
	.section	.nv.info._ZN7cutlass13device_kernelIN5flash11enable_sm90INS1_16FlashAttnFwdSm90INS1_25CollectiveMainloopFwdSm90ILi2EN4cute5tupleIJNS5_1CILi1EEES8_S8_EEENS6_IJNS7_ILi192EEENS7_ILi128EEENS7_ILi96EEEEEELi96ENS_12float_e4m3_tEfNS_4arch4Sm90ELb0ELb0ELb1ELb1ELb0ELb1ELb0ELb1ELb1ELb1ELb0ELb0EEENS1_21CollectiveEpilogueFwdINS6_IJSA_SC_SB_EEES9_NS_10bfloat16_tESG_Li384ELb1ELb1ELb0ELb1EEENS1_36VarlenDynamicPersistentTileSchedulerILi192ELi128ELi384ELi128ELb0ELb1ELb1ELb0ELb1ELb1EEEEEEEEEvNT_6ParamsE,"",@"SHT_CUDA_INFO"
	.sectionflags	@""
	.align	4


	//----- nvinfo : EIATTR_CUDA_API_VERSION
	.align		4
        /*0000*/ 	.byte	0x04, 0x37
        /*0002*/ 	.short	(.L_90 - .L_89)
.L_89:
        /*0004*/ 	.word	0x00000082


	//----- nvinfo : EIATTR_KPARAM_INFO
	.align		4
.L_90:
        /*0008*/ 	.byte	0x04, 0x17
        /*000a*/ 	.short	(.L_92 - .L_91)
.L_91:
        /*000c*/ 	.word	0x00000000
        /*0010*/ 	.short	0x0000
        /*0012*/ 	.short	0x0000
        /*0014*/ 	.byte	0x00, 0xf0, 0x01, 0x2a


	//----- nvinfo : EIATTR_SPARSE_MMA_MASK
	.align		4
.L_92:
        /*0018*/ 	.byte	0x03, 0x50
        /*001a*/ 	.short	0x0000


	//----- nvinfo : EIATTR_MAXREG_COUNT
	.align		4
        /*001c*/ 	.byte	0x03, 0x1b
        /*001e*/ 	.short	0x0080


	//----- nvinfo : EIATTR_MERCURY_ISA_VERSION
	.align		4
        /*0020*/ 	.byte	0x03, 0x5f
        /*0022*/ 	.short	0x0101


	//----- nvinfo : EIATTR_VRC_CTA_INIT_COUNT
	.align		4
        /*0024*/ 	.byte	0x02, 0x4a
	.zero		1
	.zero		1


	//----- nvinfo : EIATTR_EXIT_INSTR_OFFSETS
	.align		4
        /*0028*/ 	.byte	0x04, 0x1c
        /*002a*/ 	.short	(.L_94 - .L_93)


	//   ....[0]....
.L_93:
        /*002c*/ 	.word	0x00000010


	//----- nvinfo : EIATTR_MAX_THREADS
	.align		4
.L_94:
        /*0030*/ 	.byte	0x04, 0x05
        /*0032*/ 	.short	(.L_96 - .L_95)
.L_95:
        /*0034*/ 	.word	0x00000200
        /*0038*/ 	.word	0x00000001
        /*003c*/ 	.word	0x00000001


	//----- nvinfo : EIATTR_CBANK_PARAM_SIZE
	.align		4
.L_96:
        /*0040*/ 	.byte	0x03, 0x19
        /*0042*/ 	.short	0x0a80


	//----- nvinfo : EIATTR_PARAM_CBANK
	.align		4
        /*0044*/ 	.byte	0x04, 0x0a
        /*0046*/ 	.short	(.L_98 - .L_97)
	.align		4
.L_97:
        /*0048*/ 	.word	index@(.nv.constant0._ZN7cutlass13device_kernelIN5flash11enable_sm90INS1_16FlashAttnFwdSm90INS1_25CollectiveMainloopFwdSm90ILi2EN4cute5tupleIJNS5_1CILi1EEES8_S8_EEENS6_IJNS7_ILi192EEENS7_ILi128EEENS7_ILi96EEEEEELi96ENS_12float_e4m3_tEfNS_4arch4Sm90ELb0ELb0ELb1ELb1ELb0ELb1ELb0ELb1ELb1ELb1ELb0ELb0EEENS1_21CollectiveEpilogueFwdINS6_IJSA_SC_SB_EEES9_NS_10bfloat16_tESG_Li384ELb1ELb1ELb0ELb1EEENS1_36VarlenDynamicPersistentTileSchedulerILi192ELi128ELi384ELi128ELb0ELb1ELb1ELb0ELb1ELb1EEEEEEEEEvNT_6ParamsE)
        /*004c*/ 	.short	0x0380
        /*004e*/ 	.short	0x0a80


	//----- nvinfo : EIATTR_SW_WAR
	.align		4
.L_98:
        /*0050*/ 	.byte	0x04, 0x36
        /*0052*/ 	.short	(.L_100 - .L_99)
.L_99:
        /*0054*/ 	.word	0x00000008
.L_100:


//--------------------- .nv.info._ZN7cutlass13device_kernelIN5flash11enable_sm90INS1_16FlashAttnFwdSm90INS1_25CollectiveMainloopFwdSm90ILi2EN4cute5tupleIJNS5_1CILi1EEES8_S8_EEENS6_IJNS7_ILi192EEENS7_ILi128EEENS7_ILi96EEEEEELi96ENS_12float_e4m3_tEfNS_4arch4Sm90ELb0ELb1ELb1ELb0ELb0ELb0ELb0ELb1ELb1ELb1ELb0ELb0EEENS1_21CollectiveEpilogueFwdINS6_IJSA_SC_SB_EEES9_NS_10bfloat16_tESG_Li384ELb0ELb1ELb0ELb1EEENS1_30DynamicPersistentTileSchedulerILi384ELi128ELb0ELb1ELb1EEEEEEEEEvNT_6ParamsE --------------------------
	.section	.nv.info._ZN7cutlass13device_kernelIN5flash11enable_sm90INS1_16FlashAttnFwdSm90INS1_25CollectiveMainloopFwdSm90ILi2EN4cute5tupleIJNS5_1CILi1EEES8_S8_EEENS6_IJNS7_ILi192EEENS7_ILi128EEENS7_ILi96EEEEEELi96ENS_12float_e4m3_tEfNS_4arch4Sm90ELb0ELb1ELb1ELb0ELb0ELb0ELb0ELb1ELb1ELb1ELb0ELb0EEENS1_21CollectiveEpilogueFwdINS6_IJSA_SC_SB_EEES9_NS_10bfloat16_tESG_Li384ELb0ELb1ELb0ELb1EEENS1_30DynamicPersistentTileSchedulerILi384ELi128ELb0ELb1ELb1EEEEEEEEEvNT_6ParamsE,"",@"SHT_CUDA_INFO"
	.sectionflags	@""
	.align	4


	//----- nvinfo : EIATTR_CUDA_API_VERSION
	.align		4
        /*0000*/ 	.byte	0x04, 0x37
        /*0002*/ 	.short	(.L_102 - .L_101)
.L_101:
        /*0004*/ 	.word	0x00000082


	//----- nvinfo : EIATTR_KPARAM_INFO
	.align		4
.L_102:
        /*0008*/ 	.byte	0x04, 0x17
        /*000a*/ 	.short	(.L_104 - .L_103)
.L_103:
        /*000c*/ 	.word	0x00000000
        /*0010*/ 	.short	0x0000
        /*0012*/ 	.short	0x0000
        /*0014*/ 	.byte	0x00, 0xf0, 0x01, 0x2a


	//----- nvinfo : EIATTR_SPARSE_MMA_MASK
	.align		4
.L_104:
        /*0018*/ 	.byte	0x03, 0x50
        /*001a*/ 	.short	0x0000


	//----- nvinfo : EIATTR_MAXREG_COUNT
	.align		4
        /*001c*/ 	.byte	0x03, 0x1b
        /*001e*/ 	.short	0x0080


	//----- nvinfo : EIATTR_MERCURY_ISA_VERSION
	.align		4
        /*0020*/ 	.byte	0x03, 0x5f
        /*0022*/ 	.short	0x0101


	//----- nvinfo : EIATTR_VRC_CTA_INIT_COUNT
	.align		4
        /*0024*/ 	.byte	0x02, 0x4a
	.zero		1
	.zero		1


	//----- nvinfo : EIATTR_EXIT_INSTR_OFFSETS
	.align		4
        /*0028*/ 	.byte	0x04, 0x1c
        /*002a*/ 	.short	(.L_106 - .L_105)


	//   ....[0]....
.L_105:
        /*002c*/ 	.word	0x00000010


	//----- nvinfo : EIATTR_MAX_THREADS
	.align		4
.L_106:
        /*0030*/ 	.byte	0x04, 0x05
        /*0032*/ 	.short	(.L_108 - .L_107)
.L_107:
        /*0034*/ 	.word	0x00000200
        /*0038*/ 	.word	0x00000001
        /*003c*/ 	.word	0x00000001


	//----- nvinfo : EIATTR_CBANK_PARAM_SIZE
	.align		4
.L_108:
        /*0040*/ 	.byte	0x03, 0x19
        /*0042*/ 	.short	0x0a80


	//----- nvinfo : EIATTR_PARAM_CBANK
	.align		4
        /*0044*/ 	.byte	0x04, 0x0a
        /*0046*/ 	.short	(.L_110 - .L_109)
	.align		4
.L_109:
        /*0048*/ 	.word	index@(.nv.constant0._ZN7cutlass13device_kernelIN5flash11enable_sm90INS1_16FlashAttnFwdSm90INS1_25CollectiveMainloopFwdSm90ILi2EN4cute5tupleIJNS5_1CILi1EEES8_S8_EEENS6_IJNS7_ILi192EEENS7_ILi128EEENS7_ILi96EEEEEELi96ENS_12float_e4m3_tEfNS_4arch4Sm90ELb0ELb1ELb1ELb0ELb0ELb0ELb0ELb1ELb1ELb1ELb0ELb0EEENS1_21CollectiveEpilogueFwdINS6_IJSA_SC_SB_EEES9_NS_10bfloat16_tESG_Li384ELb0ELb1ELb0ELb1EEENS1_30DynamicPersistentTileSchedulerILi384ELi128ELb0ELb1ELb1EEEEEEEEEvNT_6ParamsE)
        /*004c*/ 	.short	0x0380
        /*004e*/ 	.short	0x0a80


	//----- nvinfo : EIATTR_SW_WAR
	.align		4
.L_110:
        /*0050*/ 	.byte	0x04, 0x36
        /*0052*/ 	.short	(.L_112 - .L_111)
.L_111:
        /*0054*/ 	.word	0x00000008
.L_112:


//--------------------- .nv.info._ZN7cutlass13device_kernelIN5flash11enable_sm90INS1_16FlashAttnFwdSm90INS1_25CollectiveMainloopFwdSm90ILi2EN4cute5tupleIJNS5_1CILi1EEES8_S8_EEENS6_IJNS7_ILi192EEENS7_ILi128EEENS7_ILi96EEEEEELi96ENS_12float_e4m3_tEfNS_4arch4Sm90ELb0ELb1ELb1ELb1ELb0ELb0ELb0ELb1ELb1ELb1ELb0ELb0EEENS1_21CollectiveEpilogueFwdINS6_IJSA_SC_SB_EEES9_NS_10bfloat16_tESG_Li384ELb1ELb1ELb0ELb1EEENS1_36VarlenDynamicPersistentTileSchedulerILi192ELi128ELi384ELi128ELb0ELb1ELb1ELb1ELb0ELb1EEEEEEEEEvNT_6ParamsE --------------------------
	.section	.nv.info._ZN7cutlass13device_kernelIN5flash11enable_sm90INS1_16FlashAttnFwdSm90INS1_25CollectiveMainloopFwdSm90ILi2EN4cute5tupleIJNS5_1CILi1EEES8_S8_EEENS6_IJNS7_ILi192EEENS7_ILi128EEENS7_ILi96EEEEEELi96ENS_12float_e4m3_tEfNS_4arch4Sm90ELb0ELb1ELb1ELb1ELb0ELb0ELb0ELb1ELb1ELb1ELb0ELb0EEENS1_21CollectiveEpilogueFwdINS6_IJSA_SC_SB_EEES9_NS_10bfloat16_tESG_Li384ELb1ELb1ELb0ELb1EEENS1_36VarlenDynamicPersistentTileSchedulerILi192ELi128ELi384ELi128ELb0ELb1ELb1ELb1ELb0ELb1EEEEEEEEEvNT_6ParamsE,"",@"SHT_CUDA_INFO"
	.sectionflags	@""
	.align	4


	//----- nvinfo : EIATTR_CUDA_API_VERSION
	.align		4
        /*0000*/ 	.byte	0x04, 0x37
        /*0002*/ 	.short	(.L_114 - .L_113)
.L_113:
        /*0004*/ 	.word	0x00000082


	//----- nvinfo : EIATTR_KPARAM_INFO
	.align		4
.L_114:
        /*0008*/ 	.byte	0x04, 0x17
        /*000a*/ 	.short	(.L_116 - .L_115)
.L_115:
        /*000c*/ 	.word	0x00000000
        /*0010*/ 	.short	0x0000
        /*0012*/ 	.short	0x0000
        /*0014*/ 	.byte	0x00, 0xf0, 0x01, 0x2a


	//----- nvinfo : EIATTR_SPARSE_MMA_MASK
	.align		4
.L_116:
        /*0018*/ 	.byte	0x03, 0x50
        /*001a*/ 	.short	0x0000


	//----- nvinfo : EIATTR_MAXREG_COUNT
	.align		4
        /*001c*/ 	.byte	0x03, 0x1b
        /*001e*/ 	.short	0x0080


	//----- nvinfo : EIATTR_MERCURY_ISA_VERSION
	.align		4
        /*0020*/ 	.byte	0x03, 0x5f
        /*0022*/ 	.short	0x0101


	//----- nvinfo : EIATTR_VRC_CTA_INIT_COUNT
	.align		4
        /*0024*/ 	.byte	0x02, 0x4a
	.zero		1
	.zero		1


	//----- nvinfo : EIATTR_EXIT_INSTR_OFFSETS
	.align		4
        /*0028*/ 	.byte	0x04, 0x1c
        /*002a*/ 	.short	(.L_118 - .L_117)


	//   ....[0]....
.L_117:
        /*002c*/ 	.word	0x00000010


	//----- nvinfo : EIATTR_MAX_THREADS
	.align		4
.L_118:
        /*0030*/ 	.byte	0x04, 0x05
        /*0032*/ 	.short	(.L_120 - .L_119)
.L_119:
        /*0034*/ 	.word	0x00000200
        /*0038*/ 	.word	0x00000001
        /*003c*/ 	.word	0x00000001


	//----- nvinfo : EIATTR_CBANK_PARAM_SIZE
	.align		4
.L_120:
        /*0040*/ 	.byte	0x03, 0x19
        /*0042*/ 	.short	0x0a80


	//----- nvinfo : EIATTR_PARAM_CBANK
	.align		4
        /*0044*/ 	.byte	0x04, 0x0a
        /*0046*/ 	.short	(.L_122 - .L_121)
	.align		4
.L_121:
        /*0048*/ 	.word	index@(.nv.constant0._ZN7cutlass13device_kernelIN5flash11enable_sm90INS1_16FlashAttnFwdSm90INS1_25CollectiveMainloopFwdSm90ILi2EN4cute5tupleIJNS5_1CILi1EEES8_S8_EEENS6_IJNS7_ILi192EEENS7_ILi128EEENS7_ILi96EEEEEELi96ENS_12float_e4m3_tEfNS_4arch4Sm90ELb0ELb1ELb1ELb1ELb0ELb0ELb0ELb1ELb1ELb1ELb0ELb0EEENS1_21CollectiveEpilogueFwdINS6_IJSA_SC_SB_EEES9_NS_10bfloat16_tESG_Li384ELb1ELb1ELb0ELb1EEENS1_36VarlenDynamicPersistentTileSchedulerILi192ELi128ELi384ELi128ELb0ELb1ELb1ELb1ELb0ELb1EEEEEEEEEvNT_6ParamsE)
        /*004c*/ 	.short	0x0380
        /*004e*/ 	.short	0x0a80


	//----- nvinfo : EIATTR_SW_WAR
	.align		4
.L_122:
        /*0050*/ 	.byte	0x04, 0x36
        /*0052*/ 	.short	(.L_124 - .L_123)
.L_123:
        /*0054*/ 	.word	0x00000008
.L_124:


//--------------------- .nv.info._ZN7cutlass13device_kernelIN5flash11enable_sm90INS1_16FlashAttnFwdSm90INS1_25CollectiveMainloopFwdSm90ILi2EN4cute5tupleIJNS5_1CILi1EEES8_S8_EEENS6_IJNS7_ILi192EEENS7_ILi128EEENS7_ILi96EEEEEELi96ENS_12float_e4m3_tEfNS_4arch4Sm90ELb0ELb1ELb1ELb1ELb0ELb1ELb0ELb1ELb1ELb1ELb0ELb0EEENS1_21CollectiveEpilogueFwdINS6_IJSA_SC_SB_EEES9_NS_10bfloat16_tESG_Li384ELb1ELb1ELb0ELb1EEENS1_36VarlenDynamicPersistentTileSchedulerILi192ELi128ELi384ELi128ELb0ELb1ELb1ELb1ELb0ELb1EEEEEEEEEvNT_6ParamsE --------------------------
	.section	.nv.info._ZN7cutlass13device_kernelIN5flash11enable_sm90INS1_16FlashAttnFwdSm90INS1_25CollectiveMainloopFwdSm90ILi2EN4cute5tupleIJNS5_1CILi1EEES8_S8_EEENS6_IJNS7_ILi192EEENS7_ILi128EEENS7_ILi96EEEEEELi96ENS_12float_e4m3_tEfNS_4arch4Sm90ELb0ELb1ELb1ELb1ELb0ELb1ELb0ELb1ELb1ELb1ELb0ELb0EEENS1_21CollectiveEpilogueFwdINS6_IJSA_SC_SB_EEES9_NS_10bfloat16_tESG_Li384ELb1ELb1ELb0ELb1EEENS1_36VarlenDynamicPersistentTileSchedulerILi192ELi128ELi384ELi128ELb0ELb1ELb1ELb1ELb0ELb1EEEEEEEEEvNT_6ParamsE,"",@"SHT_CUDA_INFO"
	.sectionflags	@""
	.align	4


	//----- nvinfo : EIATTR_CUDA_API_VERSION
	.align		4
        /*0000*/ 	.byte	0x04, 0x37
        /*0002*/ 	.short	(.L_126 - .L_125)
.L_125:
        /*0004*/ 	.word	0x00000082


	//----- nvinfo : EIATTR_KPARAM_INFO
	.align		4
.L_126:
        /*0008*/ 	.byte	0x04, 0x17
        /*000a*/ 	.short	(.L_128 - .L_127)
.L_127:
        /*000c*/ 	.word	0x00000000
        /*0010*/ 	.short	0x0000
        /*0012*/ 	.short	0x0000
        /*0014*/ 	.byte	0x00, 0xf0, 0x01, 0x2a


	//----- nvinfo : EIATTR_SPARSE_MMA_MASK
	.align		4
.L_128:
        /*0018*/ 	.byte	0x03, 0x50
        /*001a*/ 	.short	0x0000


	//----- nvinfo : EIATTR_MAXREG_COUNT
	.align		4
        /*001c*/ 	.byte	0x03, 0x1b
        /*001e*/ 	.short	0x0080


	//----- nvinfo : EIATTR_MERCURY_ISA_VERSION
	.align		4
        /*0020*/ 	.byte	0x03, 0x5f
        /*0022*/ 	.short	0x0101


	//----- nvinfo : EIATTR_VRC_CTA_INIT_COUNT
	.align		4
        /*0024*/ 	.byte	0x02, 0x4a
	.zero		1
	.zero		1


	//----- nvinfo : EIATTR_EXIT_INSTR_OFFSETS
	.align		4
        /*0028*/ 	.byte	0x04, 0x1c
        /*002a*/ 	.short	(.L_130 - .L_129)


	//   ....[0]....
.L_129:
        /*002c*/ 	.word	0x00000010


	//----- nvinfo : EIATTR_MAX_THREADS
	.align		4
.L_130:
        /*0030*/ 	.byte	0x04, 0x05
        /*0032*/ 	.short	(.L_132 - .L_131)
.L_131:
        /*0034*/ 	.word	0x00000200
        /*0038*/ 	.word	0x00000001
        /*003c*/ 	.word	0x00000001


	//----- nvinfo : EIATTR_CBANK_PARAM_SIZE
	.align		4
.L_132:
        /*0040*/ 	.byte	0x03, 0x19
        /*0042*/ 	.short	0x0a80


	//----- nvinfo : EIATTR_PARAM_CBANK
	.align		4
        /*0044*/ 	.byte	0x04, 0x0a
        /*0046*/ 	.short	(.L_134 - .L_133)
	.align		4
.L_133:
        /*0048*/ 	.word	index@(.nv.constant0._ZN7cutlass13device_kernelIN5flash11enable_sm90INS1_16FlashAttnFwdSm90INS1_25CollectiveMainloopFwdSm90ILi2EN4cute5tupleIJNS5_1CILi1EEES8_S8_EEENS6_IJNS7_ILi192EEENS7_ILi128EEENS7_ILi96EEEEEELi96ENS_12float_e4m3_tEfNS_4arch4Sm90ELb0ELb1ELb1ELb1ELb0ELb1ELb0ELb1ELb1ELb1ELb0ELb0EEENS1_21CollectiveEpilogueFwdINS6_IJSA_SC_SB_EEES9_NS_10bfloat16_tESG_Li384ELb1ELb1ELb0ELb1EEENS1_36VarlenDynamicPersistentTileSchedulerILi192ELi128ELi384ELi128ELb0ELb1ELb1ELb1ELb0ELb1EEEEEEEEEvNT_6ParamsE)
        /*004c*/ 	.short	0x0380
        /*004e*/ 	.short	0x0a80


	//----- nvinfo : EIATTR_SW_WAR
	.align		4
.L_134:
        /*0050*/ 	.byte	0x04, 0x36
        /*0052*/ 	.short	(.L_136 - .L_135)
.L_135:
        /*0054*/ 	.word	0x00000008
.L_136:


//--------------------- .nv.info._ZN7cutlass13device_kernelIN5flash11enable_sm90INS1_16FlashAttnFwdSm90INS1_25CollectiveMainloopFwdSm90ILi2EN4cute5tupleIJNS5_1CILi1EEES8_S8_EEENS6_IJNS7_ILi192EEENS7_ILi128EEENS7_ILi96EEEEEELi96ENS_12float_e4m3_tEfNS_4arch4Sm90ELb1ELb0ELb1ELb0ELb0ELb0ELb0ELb1ELb1ELb1ELb0ELb0EEENS1_21CollectiveEpilogueFwdINS6_IJSA_SC_SB_EEES9_NS_10bfloat16_tESG_Li384ELb0ELb1ELb0ELb1EEENS1_30DynamicPersistentTileSchedulerILi384ELi128ELb0ELb1ELb1EEEEEEEEEvNT_6ParamsE --------------------------
	.section	.nv.info._ZN7cutlass13device_kernelIN5flash11enable_sm90INS1_16FlashAttnFwdSm90INS1_25CollectiveMainloopFwdSm90ILi2EN4cute5tupleIJNS5_1CILi1EEES8_S8_EEENS6_IJNS7_ILi192EEENS7_ILi128EEENS7_ILi96EEEEEELi96ENS_12float_e4m3_tEfNS_4arch4Sm90ELb1ELb0ELb1ELb0ELb0ELb0ELb0ELb1ELb1ELb1ELb0ELb0EEENS1_21CollectiveEpilogueFwdINS6_IJSA_SC_SB_EEES9_NS_10bfloat16_tESG_Li384ELb0ELb1ELb0ELb1EEENS1_30DynamicPersistentTileSchedulerILi384ELi128ELb0ELb1ELb1EEEEEEEEEvNT_6ParamsE,"",@"SHT_CUDA_INFO"
	.sectionflags	@""
	.align	4


	//----- nvinfo : EIATTR_CUDA_API_VERSION
	.align		4
        /*0000*/ 	.byte	0x04, 0x37
        /*0002*/ 	.short	(.L_138 - .L_137)
.L_137:
        /*0004*/ 	.word	0x00000082


	//----- nvinfo : EIATTR_KPARAM_INFO
	.align		4
.L_138:
        /*0008*/ 	.byte	0x04, 0x17
        /*000a*/ 	.short	(.L_140 - .L_139)
.L_139:
        /*000c*/ 	.word	0x00000000
        /*0010*/ 	.short	0x0000
        /*0012*/ 	.short	0x0000
        /*0014*/ 	.byte	0x00, 0xf0, 0x01, 0x2a


	//----- nvinfo : EIATTR_SPARSE_MMA_MASK
	.align		4
.L_140:
        /*0018*/ 	.byte	0x03, 0x50
        /*001a*/ 	.short	0x0000


	//----- nvinfo : EIATTR_MAXREG_COUNT
	.align		4
        /*001c*/ 	.byte	0x03, 0x1b
        /*001e*/ 	.short	0x0080


	//----- nvinfo : EIATTR_MERCURY_ISA_VERSION
	.align		4
        /*0020*/ 	.byte	0x03, 0x5f
        /*0022*/ 	.short	0x0101


	//----- nvinfo : EIATTR_VRC_CTA_INIT_COUNT
	.align		4
        /*0024*/ 	.byte	0x02, 0x4a
	.zero		1
	.zero		1


	//----- nvinfo : EIATTR_EXIT_INSTR_OFFSETS
	.align		4
        /*0028*/ 	.byte	0x04, 0x1c
        /*002a*/ 	.short	(.L_142 - .L_141)


	//   ....[0]....
.L_141:
        /*002c*/ 	.word	0x00000010


	//----- nvinfo : EIATTR_MAX_THREADS
	.align		4
.L_142:
        /*0030*/ 	.byte	0x04, 0x05
        /*0032*/ 	.short	(.L_144 - .L_143)
.L_143:
        /*0034*/ 	.word	0x00000200
        /*0038*/ 	.word	0x00000001
        /*003c*/ 	.word	0x00000001


	//----- nvinfo : EIATTR_CBANK_PARAM_SIZE
	.align		4
.L_144:
        /*0040*/ 	.byte	0x03, 0x19
        /*0042*/ 	.short	0x0a80


	//----- nvinfo : EIATTR_PARAM_CBANK
	.align		4
        /*0044*/ 	.byte	0x04, 0x0a
        /*0046*/ 	.short	(.L_146 - .L_145)
	.align		4
.L_145:
        /*0048*/ 	.word	index@(.nv.constant0._ZN7cutlass13device_kernelIN5flash11enable_sm90INS1_16FlashAttnFwdSm90INS1_25CollectiveMainloopFwdSm90ILi2EN4cute5tupleIJNS5_1CILi1EEES8_S8_EEENS6_IJNS7_ILi192EEENS7_ILi128EEENS7_ILi96EEEEEELi96ENS_12float_e4m3_tEfNS_4arch4Sm90ELb1ELb0ELb1ELb0ELb0ELb0ELb0ELb1ELb1ELb1ELb0ELb0EEENS1_21CollectiveEpilogueFwdINS6_IJSA_SC_SB_EEES9_NS_10bfloat16_tESG_Li384ELb0ELb1ELb0ELb1EEENS1_30DynamicPersistentTileSchedulerILi384ELi128ELb0ELb1ELb1EEEEEEEEEvNT_6ParamsE)
        /*004c*/ 	.short	0x0380
        /*004e*/ 	.short	0x0a80


	//----- nvinfo : EIATTR_SW_WAR
	.align		4
.L_146:
        /*0050*/ 	.byte	0x04, 0x36
        /*0052*/ 	.short	(.L_148 - .L_147)
.L_147:
        /*0054*/ 	.word	0x00000008
.L_148:


//--------------------- .nv.info._ZN7cutlass13device_kernelIN5flash11enable_sm90INS1_16FlashAttnFwdSm90INS1_25CollectiveMainloopFwdSm90ILi2EN4cute5tupleIJNS5_1CILi1EEES8_S8_EEENS6_IJNS7_ILi192EEENS7_ILi128EEENS7_ILi96EEEEEELi96ENS_12float_e4m3_tEfNS_4arch4Sm90ELb1ELb0ELb1ELb1ELb0ELb0ELb0ELb1ELb1ELb1ELb0ELb0EEENS1_21CollectiveEpilogueFwdINS6_IJSA_SC_SB_EEES9_NS_10bfloat16_tESG_Li384ELb1ELb1ELb0ELb1EEENS1_36VarlenDynamicPersistentTileSchedulerILi192ELi128ELi384ELi128ELb0ELb1ELb1ELb1ELb1ELb1EEEEEEEEEvNT_6ParamsE --------------------------
	.section	.nv.info._ZN7cutlass13device_kernelIN5flash11enable_sm90INS1_16FlashAttnFwdSm90INS1_25CollectiveMainloopFwdSm90ILi2EN4cute5tupleIJNS5_1CILi1EEES8_S8_EEENS6_IJNS7_ILi192EEENS7_ILi128EEENS7_ILi96EEEEEELi96ENS_12float_e4m3_tEfNS_4arch4Sm90ELb1ELb0ELb1ELb1ELb0ELb0ELb0ELb1ELb1ELb1ELb0ELb0EEENS1_21CollectiveEpilogueFwdINS6_IJSA_SC_SB_EEES9_NS_10bfloat16_tESG_Li384ELb1ELb1ELb0ELb1EEENS1_36VarlenDynamicPersistentTileSchedulerILi192ELi128ELi384ELi128ELb0ELb1ELb1ELb1ELb1ELb1EEEEEEEEEvNT_6ParamsE,"",@"SHT_CUDA_INFO"
	.sectionflags	@""
	.align	4


	//----- nvinfo : EIATTR_CUDA_API_VERSION
	.align		4
        /*0000*/ 	.byte	0x04, 0x37
        /*0002*/ 	.short	(.L_150 - .L_149)
.L_149:
        /*0004*/ 	.word	0x00000082


	//----- nvinfo : EIATTR_KPARAM_INFO
	.align		4
.L_150:
        /*0008*/ 	.byte	0x04, 0x17
        /*000a*/ 	.short	(.L_152 - .L_151)
.L_151:
        /*000c*/ 	.word	0x00000000
        /*0010*/ 	.short	0x0000
        /*0012*/ 	.short	0x0000
        /*0014*/ 	.byte	0x00, 0xf0, 0x01, 0x2a


	//----- nvinfo : EIATTR_SPARSE_MMA_MASK
	.align		4
.L_152:
        /*0018*/ 	.byte	0x03, 0x50
        /*001a*/ 	.short	0x0000


	//----- nvinfo : EIATTR_MAXREG_COUNT
	.align		4
        /*001c*/ 	.byte	0x03, 0x1b
        /*001e*/ 	.short	0x0080


	//----- nvinfo : EIATTR_MERCURY_ISA_VERSION
	.align		4
        /*0020*/ 	.byte	0x03, 0x5f
        /*0022*/ 	.short	0x0101


	//----- nvinfo : EIATTR_VRC_CTA_INIT_COUNT
	.align		4
        /*0024*/ 	.byte	0x02, 0x4a
	.zero		1
	.zero		1


	//----- nvinfo : EIATTR_EXIT_INSTR_OFFSETS
	.align		4
        /*0028*/ 	.byte	0x04, 0x1c
        /*002a*/ 	.short	(.L_154 - .L_153)


	//   ....[0]....
.L_153:
        /*002c*/ 	.word	0x00000010


	//----- nvinfo : EIATTR_MAX_THREADS
	.align		4
.L_154:
        /*0030*/ 	.byte	0x04, 0x05
        /*0032*/ 	.short	(.L_156 - .L_155)
.L_155:
        /*0034*/ 	.word	0x00000200
        /*0038*/ 	.word	0x00000001
        /*003c*/ 	.word	0x00000001


	//----- nvinfo : EIATTR_CBANK_PARAM_SIZE
	.align		4
.L_156:
        /*0040*/ 	.byte	0x03, 0x19
        /*0042*/ 	.short	0x0a80


	//----- nvinfo : EIATTR_PARAM_CBANK
	.align		4
        /*0044*/ 	.byte	0x04, 0x0a
        /*0046*/ 	.short	(.L_158 - .L_157)
	.align		4
.L_157:
        /*0048*/ 	.word	index@(.nv.constant0._ZN7cutlass13device_kernelIN5flash11enable_sm90INS1_16FlashAttnFwdSm90INS1_25CollectiveMainloopFwdSm90ILi2EN4cute5tupleIJNS5_1CILi1EEES8_S8_EEENS6_IJNS7_ILi192EEENS7_ILi128EEENS7_ILi96EEEEEELi96ENS_12float_e4m3_tEfNS_4arch4Sm90ELb1ELb0ELb1ELb1ELb0ELb0ELb0ELb1ELb1ELb1ELb0ELb0EEENS1_21CollectiveEpilogueFwdINS6_IJSA_SC_SB_EEES9_NS_10bfloat16_tESG_Li384ELb1ELb1ELb0ELb1EEENS1_36VarlenDynamicPersistentTileSchedulerILi192ELi128ELi384ELi128ELb0ELb1ELb1ELb1ELb1ELb1EEEEEEEEEvNT_6ParamsE)
        /*004c*/ 	.short	0x0380
        /*004e*/ 	.short	0x0a80


	//----- nvinfo : EIATTR_SW_WAR
	.align		4
.L_158:
        /*0050*/ 	.byte	0x04, 0x36
        /*0052*/ 	.short	(.L_160 - .L_159)
.L_159:
        /*0054*/ 	.word	0x00000008
.L_160:


//--------------------- .nv.info._ZN7cutlass13device_kernelIN5flash11enable_sm90INS1_16FlashAttnFwdSm90INS1_25CollectiveMainloopFwdSm90ILi2EN4cute5tupleIJNS5_1CILi1EEES8_S8_EEENS6_IJNS7_ILi192EEENS7_ILi128EEENS7_ILi96EEEEEELi96ENS_12float_e4m3_tEfNS_4arch4Sm90ELb1ELb0ELb1ELb1ELb0ELb1ELb0ELb1ELb1ELb1ELb0ELb0EEENS1_21CollectiveEpilogueFwdINS6_IJSA_SC_SB_EEES9_NS_10bfloat16_tESG_Li384ELb1ELb1ELb0ELb1EEENS1_36VarlenDynamicPersistentTileSchedulerILi192ELi128ELi384ELi128ELb0ELb1ELb1ELb1ELb1ELb1EEEEEEEEEvNT_6ParamsE --------------------------
	.section	.nv.info._ZN7cutlass13device_kernelIN5flash11enable_sm90INS1_16FlashAttnFwdSm90INS1_25CollectiveMainloopFwdSm90ILi2EN4cute5tupleIJNS5_1CILi1EEES8_S8_EEENS6_IJNS7_ILi192EEENS7_ILi128EEENS7_ILi96EEEEEELi96ENS_12float_e4m3_tEfNS_4arch4Sm90ELb1ELb0ELb1ELb1ELb0ELb1ELb0ELb1ELb1ELb1ELb0ELb0EEENS1_21CollectiveEpilogueFwdINS6_IJSA_SC_SB_EEES9_NS_10bfloat16_tESG_Li384ELb1ELb1ELb0ELb1EEENS1_36VarlenDynamicPersistentTileSchedulerILi192ELi128ELi384ELi128ELb0ELb1ELb1ELb1ELb1ELb1EEEEEEEEEvNT_6ParamsE,"",@"SHT_CUDA_INFO"
	.sectionflags	@""
	.align	4


	//----- nvinfo : EIATTR_CUDA_API_VERSION
	.align		4
        /*0000*/ 	.byte	0x04, 0x37
        /*0002*/ 	.short	(.L_162 - .L_161)
.L_161:
        /*0004*/ 	.word	0x00000082


	//----- nvinfo : EIATTR_KPARAM_INFO
	.align		4
.L_162:
        /*0008*/ 	.byte	0x04, 0x17
        /*000a*/ 	.short	(.L_164 - .L_163)
.L_163:
        /*000c*/ 	.word	0x00000000
        /*0010*/ 	.short	0x0000
        /*0012*/ 	.short	0x0000
        /*0014*/ 	.byte	0x00, 0xf0, 0x01, 0x2a


	//----- nvinfo : EIATTR_SPARSE_MMA_MASK
	.align		4
.L_164:
        /*0018*/ 	.byte	0x03, 0x50
        /*001a*/ 	.short	0x0000


	//----- nvinfo : EIATTR_MAXREG_COUNT
	.align		4
        /*001c*/ 	.byte	0x03, 0x1b
        /*001e*/ 	.short	0x0080


	//----- nvinfo : EIATTR_MERCURY_ISA_VERSION
	.align		4
        /*0020*/ 	.byte	0x03, 0x5f
        /*0022*/ 	.short	0x0101


	//----- nvinfo : EIATTR_VRC_CTA_INIT_COUNT
	.align		4
        /*0024*/ 	.byte	0x02, 0x4a
	.zero		1
	.zero		1


	//----- nvinfo : EIATTR_EXIT_INSTR_OFFSETS
	.align		4
        /*0028*/ 	.byte	0x04, 0x1c
        /*002a*/ 	.short	(.L_166 - .L_165)


	//   ....[0]....
.L_165:
        /*002c*/ 	.word	0x00000010


	//----- nvinfo : EIATTR_MAX_THREADS
	.align		4
.L_166:
        /*0030*/ 	.byte	0x04, 0x05
        /*0032*/ 	.short	(.L_168 - .L_167)
.L_167:
        /*0034*/ 	.word	0x00000200
        /*0038*/ 	.word	0x00000001
        /*003c*/ 	.word	0x00000001


	//----- nvinfo : EIATTR_CBANK_PARAM_SIZE
	.align		4
.L_168:
        /*0040*/ 	.byte	0x03, 0x19
        /*0042*/ 	.short	0x0a80


	//----- nvinfo : EIATTR_PARAM_CBANK
	.align		4
        /*0044*/ 	.byte	0x04, 0x0a
        /*0046*/ 	.short	(.L_170 - .L_169)
	.align		4
.L_169:
        /*0048*/ 	.word	index@(.nv.constant0._ZN7cutlass13device_kernelIN5flash11enable_sm90INS1_16FlashAttnFwdSm90INS1_25CollectiveMainloopFwdSm90ILi2EN4cute5tupleIJNS5_1CILi1EEES8_S8_EEENS6_IJNS7_ILi192EEENS7_ILi128EEENS7_ILi96EEEEEELi96ENS_12float_e4m3_tEfNS_4arch4Sm90ELb1ELb0ELb1ELb1ELb0ELb1ELb0ELb1ELb1ELb1ELb0ELb0EEENS1_21CollectiveEpilogueFwdINS6_IJSA_SC_SB_EEES9_NS_10bfloat16_tESG_Li384ELb1ELb1ELb0ELb1EEENS1_36VarlenDynamicPersistentTileSchedulerILi192ELi128ELi384ELi128ELb0ELb1ELb1ELb1ELb1ELb1EEEEEEEEEvNT_6ParamsE)
        /*004c*/ 	.short	0x0380
        /*004e*/ 	.short	0x0a80


	//----- nvinfo : EIATTR_SW_WAR
	.align		4
.L_170:
        /*0050*/ 	.byte	0x04, 0x36
        /*0052*/ 	.short	(.L_172 - .L_171)
.L_171:
        /*0054*/ 	.word	0x00000008
.L_172:


//--------------------- .nv.callgraph             --------------------------
	.section	.nv.callgraph,"",@"SHT_CUDA_CALLGRAPH"
	.align	4
	.sectionentsize	8
	.align		4
        /*0000*/ 	.word	0x00000000
	.align		4
        /*0004*/ 	.word	0xffffffff
	.align		4
        /*0008*/ 	.word	0x00000000
	.align		4
        /*000c*/ 	.word	0xfffffffe
	.align		4
        /*0010*/ 	.word	0x00000000
	.align		4
        /*0014*/ 	.word	0xfffffffd
	.align		4
        /*0018*/ 	.word	0x00000000
	.align		4
        /*001c*/ 	.word	0xfffffffc


//--------------------- .nv.constant4             --------------------------
	.section	.nv.constant4,"a",@progbits
	.align	8
	.align		8
.nv.constant4:
        /*0000*/ 	.dword	_ZN81_INTERNAL_8b9486a0_45_flash_fwd_hdim96_e4m3_softcap_packgqa_sm90_cu_744032ad_36254cuda3std3__45__cpo5beginE
	.align		8
        /*0008*/ 	.dword	_ZN81_INTERNAL_8b9486a0_45_flash_fwd_hdim96_e4m3_softcap_packgqa_sm90_cu_744032ad_36254cuda3std3__45__cpo3endE
	.align		8
        /*0010*/ 	.dword	_ZN81_INTERNAL_8b9486a0_45_flash_fwd_hdim96_e4m3_softcap_packgqa_sm90_cu_744032ad_36254cuda3std3__45__cpo6cbeginE
	.align		8
        /*0018*/ 	.dword	_ZN81_INTERNAL_8b9486a0_45_flash_fwd_hdim96_e4m3_softcap_packgqa_sm90_cu_744032ad_36254cuda3std3__45__cpo4cendE
	.align		8
        /*0020*/ 	.dword	_ZN81_INTERNAL_8b9486a0_45_flash_fwd_hdim96_e4m3_softcap_packgqa_sm90_cu_744032ad_36254cuda3std3__483_GLOBAL__N__8b9486a0_45_flash_fwd_hdim96_e4m3_softcap_packgqa_sm90_cu_744032ad_36256ignoreE
	.align		8
        /*0028*/ 	.dword	_ZN81_INTERNAL_8b9486a0_45_flash_fwd_hdim96_e4m3_softcap_packgqa_sm90_cu_744032ad_36254cuda3std3__419piecewise_constructE
	.align		8
        /*0030*/ 	.dword	_ZN81_INTERNAL_8b9486a0_45_flash_fwd_hdim96_e4m3_softcap_packgqa_sm90_cu_744032ad_36254cuda3std3__48in_placeE
	.align		8
        /*0038*/ 	.dword	_ZN81_INTERNAL_8b9486a0_45_flash_fwd_hdim96_e4m3_softcap_packgqa_sm90_cu_744032ad_36254cuda3std6ranges3__45__cpo4swapE
	.align		8
        /*0040*/ 	.dword	_ZN81_INTERNAL_8b9486a0_45_flash_fwd_hdim96_e4m3_softcap_packgqa_sm90_cu_744032ad_36254cuda3std6ranges3__45__cpo9iter_moveE
	.align		8
        /*0048*/ 	.dword	_ZN81_INTERNAL_8b9486a0_45_flash_fwd_hdim96_e4m3_softcap_packgqa_sm90_cu_744032ad_36254cute7productE
	.align		8
        /*0050*/ 	.dword	_ZN81_INTERNAL_8b9486a0_45_flash_fwd_hdim96_e4m3_softcap_packgqa_sm90_cu_744032ad_36254cute1_E


//--------------------- .text._ZN7cutlass13device_kernelIN5flash11enable_sm90INS1_16FlashAttnFwdSm90INS1_25CollectiveMainloopFwdSm90ILi2EN4cute5tupleIJNS5_1CILi1EEES8_S8_EEENS6_IJNS7_ILi192EEENS7_ILi128EEENS7_ILi96EEEEEELi96ENS_12float_e4m3_tEfNS_4arch4Sm90ELb0ELb0ELb1ELb0ELb0ELb0ELb0ELb1ELb1ELb1ELb0ELb0EEENS1_21CollectiveEpilogueFwdINS6_IJSA_SC_SB_EEES9_NS_10bfloat16_tESG_Li384ELb0ELb1ELb0ELb1EEENS1_29StaticPersistentTileSchedulerILb0EEEEEEEEEvNT_6ParamsE --------------------------
	.section	.text._ZN7cutlass13device_kernelIN5flash11enable_sm90INS1_16FlashAttnFwdSm90INS1_25CollectiveMainloopFwdSm90ILi2EN4cute5tupleIJNS5_1CILi1EEES8_S8_EEENS6_IJNS7_ILi192EEENS7_ILi128EEENS7_ILi96EEEEEELi96ENS_12float_e4m3_tEfNS_4arch4Sm90ELb0ELb0ELb1ELb0ELb0ELb0ELb0ELb1ELb1ELb1ELb0ELb0EEENS1_21CollectiveEpilogueFwdINS6_IJSA_SC_SB_EEES9_NS_10bfloat16_tESG_Li384ELb0ELb1ELb0ELb1EEENS1_29StaticPersistentTileSchedulerILb0EEEEEEEEEvNT_6ParamsE,"ax",@progbits
	.align	128
.text._ZN7cutlass13device_kernelIN5flash11enable_sm90INS1_16FlashAttnFwdSm90INS1_25CollectiveMainloopFwdSm90ILi2EN4cute5tupleIJNS5_1CILi1EEES8_S8_EEENS6_IJNS7_ILi192EEENS7_ILi128EEENS7_ILi96EEEEEELi96ENS_12float_e4m3_tEfNS_4arch4Sm90ELb0ELb0ELb1ELb0ELb0ELb0ELb0ELb1ELb1ELb1ELb0ELb0EEENS1_21CollectiveEpilogueFwdINS6_IJSA_SC_SB_EEES9_NS_10bfloat16_tESG_Li384ELb0ELb1ELb0ELb1EEENS1_29StaticPersistentTileSchedulerILb0EEEEEEEEEvNT_6ParamsE:
        .type           _ZN7cutlass13device_kernelIN5flash11enable_sm90INS1_16FlashAttnFwdSm90INS1_25CollectiveMainloopFwdSm90ILi2EN4cute5tupleIJNS5_1CILi1EEES8_S8_EEENS6_IJNS7_ILi192EEENS7_ILi128EEENS7_ILi96EEEEEELi96ENS_12float_e4m3_tEfNS_4arch4Sm90ELb0ELb0ELb1ELb0ELb0ELb0ELb0ELb1ELb1ELb1ELb0ELb0EEENS1_21CollectiveEpilogueFwdINS6_IJSA_SC_SB_EEES9_NS_10bfloat16_tESG_Li384ELb0ELb1ELb0ELb1EEENS1_29StaticPersistentTileSchedulerILb0EEEEEEEEEvNT_6ParamsE,@function
        .size           _ZN7cutlass13device_kernelIN5flash11enable_sm90INS1_16FlashAttnFwdSm90INS1_25CollectiveMainloopFwdSm90ILi2EN4cute5tupleIJNS5_1CILi1EEES8_S8_EEENS6_IJNS7_ILi192EEENS7_ILi128EEENS7_ILi96EEEEEELi96ENS_12float_e4m3_tEfNS_4arch4Sm90ELb0ELb0ELb1ELb0ELb0ELb0ELb0ELb1ELb1ELb1ELb0ELb0EEENS1_21CollectiveEpilogueFwdINS6_IJSA_SC_SB_EEES9_NS_10bfloat16_tESG_Li384ELb0ELb1ELb0ELb1EEENS1_29StaticPersistentTileSchedulerILb0EEEEEEEEEvNT_6ParamsE,(.L_x_9 - _ZN7cutlass13device_kernelIN5flash11enable_sm90INS1_16FlashAttnFwdSm90INS1_25CollectiveMainloopFwdSm90ILi2EN4cute5tupleIJNS5_1CILi1EEES8_S8_EEENS6_IJNS7_ILi192EEENS7_ILi128EEENS7_ILi96EEEEEELi96ENS_12float_e4m3_tEfNS_4arch4Sm90ELb0ELb0ELb1ELb0ELb0ELb0ELb0ELb1ELb1ELb1ELb0ELb0EEENS1_21CollectiveEpilogueFwdINS6_IJSA_SC_SB_EEES9_NS_10bfloat16_tESG_Li384ELb0ELb1ELb0ELb1EEENS1_29StaticPersistentTileSchedulerILb0EEEEEEEEEvNT_6ParamsE)
        .other          _ZN7cutlass13device_kernelIN5flash11enable_sm90INS1_16FlashAttnFwdSm90INS1_25CollectiveMainloopFwdSm90ILi2EN4cute5tupleIJNS5_1CILi1EEES8_S8_EEENS6_IJNS7_ILi192EEENS7_ILi128EEENS7_ILi96EEEEEELi96ENS_12float_e4m3_tEfNS_4arch4Sm90ELb0ELb0ELb1ELb0ELb0ELb0ELb0ELb1ELb1ELb1ELb0ELb0EEENS1_21CollectiveEpilogueFwdINS6_IJSA_SC_SB_EEES9_NS_10bfloat16_tESG_Li384ELb0ELb1ELb0ELb1EEENS1_29StaticPersistentTileSchedulerILb0EEEEEEEEEvNT_6ParamsE,@"STO_CUDA_ENTRY STV_DEFAULT"
_ZN7cutlass13device_kernelIN5flash11enable_sm90INS1_16FlashAttnFwdSm90INS1_25CollectiveMainloopFwdSm90ILi2EN4cute5tupleIJNS5_1CILi1EEES8_S8_EEENS6_IJNS7_ILi192EEENS7_ILi128EEENS7_ILi96EEEEEELi96ENS_12float_e4m3_tEfNS_4arch4Sm90ELb0ELb0ELb1ELb0ELb0ELb0ELb0ELb1ELb1ELb1ELb0ELb0EEENS1_21CollectiveEpilogueFwdINS6_IJSA_SC_SB_EEES9_NS_10bfloat16_tESG_Li384ELb0ELb1ELb0ELb1EEENS1_29StaticPersistentTileSchedulerILb0EEEEEEEEEvNT_6ParamsE:
[----:B------:R-:W-:Y:S01]  /*0000*/  LDC R1, c[0x0][0x37c] ;  /* 0x0000df00ff017b82 */ /* 0x000fe20000000800 */
[----:B------:R-:W-:Y:S05]  /*0010*/  EXIT ;  /* 0x000000000000794d */ /* 0x000fea0003800000 */
.L_x_0:
[----:B------:R-:W-:-:S00]  /*0020*/  BRA `(.L_x_0) ;  /* 0xfffffffc00fc7947 */ /* 0x000fc0000383ffff */
[----:B------:R-:W-:-:S00]  /*0030*/  NOP ;  /* 0x0000000000007918 */ /* 0x000fc00000000000 */
        /* <DEDUP_REMOVED lines=12> */
.L_x_9:


//--------------------- .text._ZN7cutlass13device_kernelIN5flash11enable_sm90INS1_16FlashAttnFwdSm90INS1_25CollectiveMainloopFwdSm90ILi2EN4cute5tupleIJNS5_1CILi1EEES8_S8_EEENS6_IJNS7_ILi192EEENS7_ILi128EEENS7_ILi96EEEEEELi96ENS_12float_e4m3_tEfNS_4arch4Sm90ELb0ELb0ELb1ELb1ELb0ELb0ELb0ELb1ELb1ELb1ELb0ELb0EEENS1_21CollectiveEpilogueFwdINS6_IJSA_SC_SB_EEES9_NS_10bfloat16_tESG_Li384ELb1ELb1ELb0ELb1EEENS1_36VarlenDynamicPersistentTileSchedulerILi192ELi128ELi384ELi128ELb0ELb1ELb1ELb0ELb1ELb1EEEEEEEEEvNT_6ParamsE --------------------------
	.section	.text._ZN7cutlass13device_kernelIN5flash11enable_sm90INS1_16FlashAttnFwdSm90INS1_25CollectiveMainloopFwdSm90ILi2EN4cute5tupleIJNS5_1CILi1EEES8_S8_EEENS6_IJNS7_ILi192EEENS7_ILi128EEENS7_ILi96EEEEEELi96ENS_12float_e4m3_tEfNS_4arch4Sm90ELb0ELb0ELb1ELb1ELb0ELb0ELb0ELb1ELb1ELb1ELb0ELb0EEENS1_21CollectiveEpilogueFwdINS6_IJSA_SC_SB_EEES9_NS_10bfloat16_tESG_Li384ELb1ELb1ELb0ELb1EEENS1_36VarlenDynamicPersistentTileSchedulerILi192ELi128ELi384ELi128ELb0ELb1ELb1ELb0ELb1ELb1EEEEEEEEEvNT_6ParamsE,"ax",@progbits
	.align	128
.text._ZN7cutlass13device_kernelIN5flash11enable_sm90INS1_16FlashAttnFwdSm90INS1_25CollectiveMainloopFwdSm90ILi2EN4cute5tupleIJNS5_1CILi1EEES8_S8_EEENS6_IJNS7_ILi192EEENS7_ILi128EEENS7_ILi96EEEEEELi96ENS_12float_e4m3_tEfNS_4arch4Sm90ELb0ELb0ELb1ELb1ELb0ELb0ELb0ELb1ELb1ELb1ELb0ELb0EEENS1_21CollectiveEpilogueFwdINS6_IJSA_SC_SB_EEES9_NS_10bfloat16_tESG_Li384ELb1ELb1ELb0ELb1EEENS1_36VarlenDynamicPersistentTileSchedulerILi192ELi128ELi384ELi128ELb0ELb1ELb1ELb0ELb1ELb1EEEEEEEEEvNT_6ParamsE:
        .type           _ZN7cutlass13device_kernelIN5flash11enable_sm90INS1_16FlashAttnFwdSm90INS1_25CollectiveMainloopFwdSm90ILi2EN4cute5tupleIJNS5_1CILi1EEES8_S8_EEENS6_IJNS7_ILi192EEENS7_ILi128EEENS7_ILi96EEEEEELi96ENS_12float_e4m3_tEfNS_4arch4Sm90ELb0ELb0ELb1ELb1ELb0ELb0ELb0ELb1ELb1ELb1ELb0ELb0EEENS1_21CollectiveEpilogueFwdINS6_IJSA_SC_SB_EEES9_NS_10bfloat16_tESG_Li384ELb1ELb1ELb0ELb1EEENS1_36VarlenDynamicPersistentTileSchedulerILi192ELi128ELi384ELi128ELb0ELb1ELb1ELb0ELb1ELb1EEEEEEEEEvNT_6ParamsE,@function
        .size           _ZN7cutlass13device_kernelIN5flash11enable_sm90INS1_16FlashAttnFwdSm90INS1_25CollectiveMainloopFwdSm90ILi2EN4cute5tupleIJNS5_1CILi1EEES8_S8_EEENS6_IJNS7_ILi192EEENS7_ILi128EEENS7_ILi96EEEEEELi96ENS_12float_e4m3_tEfNS_4arch4Sm90ELb0ELb0ELb1ELb1ELb0ELb0ELb0ELb1ELb1ELb1ELb0ELb0EEENS1_21CollectiveEpilogueFwdINS6_IJSA_SC_SB_EEES9_NS_10bfloat16_tESG_Li384ELb1ELb1ELb0ELb1EEENS1_36VarlenDynamicPersistentTileSchedulerILi192ELi128ELi384ELi128ELb0ELb1ELb1ELb0ELb1ELb1EEEEEEEEEvNT_6ParamsE,(.L_x_10 - _ZN7cutlass13device_kernelIN5flash11enable_sm90INS1_16FlashAttnFwdSm90INS1_25CollectiveMainloopFwdSm90ILi2EN4cute5tupleIJNS5_1CILi1EEES8_S8_EEENS6_IJNS7_ILi192EEENS7_ILi128EEENS7_ILi96EEEEEELi96ENS_12float_e4m3_tEfNS_4arch4Sm90ELb0ELb0ELb1ELb1ELb0ELb0ELb0ELb1ELb1ELb1ELb0ELb0EEENS1_21CollectiveEpilogueFwdINS6_IJSA_SC_SB_EEES9_NS_10bfloat16_tESG_Li384ELb1ELb1ELb0ELb1EEENS1_36VarlenDynamicPersistentTileSchedulerILi192ELi128ELi384ELi128ELb0ELb1ELb1ELb0ELb1ELb1EEEEEEEEEvNT_6ParamsE)
        .other          _ZN7cutlass13device_kernelIN5flash11enable_sm90INS1_16FlashAttnFwdSm90INS1_25CollectiveMainloopFwdSm90ILi2EN4cute5tupleIJNS5_1CILi1EEES8_S8_EEENS6_IJNS7_ILi192EEENS7_ILi128EEENS7_ILi96EEEEEELi96ENS_12float_e4m3_tEfNS_4arch4Sm90ELb0ELb0ELb1ELb1ELb0ELb0ELb0ELb1ELb1ELb1ELb0ELb0EEENS1_21CollectiveEpilogueFwdINS6_IJSA_SC_SB_EEES9_NS_10bfloat16_tESG_Li384ELb1ELb1ELb0ELb1EEENS1_36VarlenDynamicPersistentTileSchedulerILi192ELi128ELi384ELi128ELb0ELb1ELb1ELb0ELb1ELb1EEEEEEEEEvNT_6ParamsE,@"STO_CUDA_ENTRY STV_DEFAULT"
_ZN7cutlass13device_kernelIN5flash11enable_sm90INS1_16FlashAttnFwdSm90INS1_25CollectiveMainloopFwdSm90ILi2EN4cute5tupleIJNS5_1CILi1EEES8_S8_EEENS6_IJNS7_ILi192EEENS7_ILi128EEENS7_ILi96EEEEEELi96ENS_12float_e4m3_tEfNS_4arch4Sm90ELb0ELb0ELb1ELb1ELb0ELb0ELb0ELb1ELb1ELb1ELb0ELb0EEENS1_21CollectiveEpilogueFwdINS6_IJSA_SC_SB_EEES9_NS_10bfloat16_tESG_Li384ELb1ELb1ELb0ELb1EEENS1_36VarlenDynamicPersistentTileSchedulerILi192ELi128ELi384ELi128ELb0ELb1ELb1ELb0ELb1ELb1EEEEEEEEEvNT_6ParamsE:
[----:B------:R-:W-:Y:S01]  /*0000*/  LDC R1, c[0x0][0x37c] ;  /* 0x0000df00ff017b82 */ /* 0x000fe20000000800 */
[----:B------:R-:W-:Y:S05]  /*0010*/  EXIT ;  /* 0x000000000000794d */ /* 0x000fea0003800000 */
.L_x_1:
        /* <DEDUP_REMOVED lines=14> */
.L_x_10:


//--------------------- .text._ZN7cutlass13device_kernelIN5flash11enable_sm90INS1_16FlashAttnFwdSm90INS1_25CollectiveMainloopFwdSm90ILi2EN4cute5tupleIJNS5_1CILi1EEES8_S8_EEENS6_IJNS7_ILi192EEENS7_ILi128EEENS7_ILi96EEEEEELi96ENS_12float_e4m3_tEfNS_4arch4Sm90ELb0ELb0ELb1ELb1ELb0ELb1ELb0ELb1ELb1ELb1ELb0ELb0EEENS1_21CollectiveEpilogueFwdINS6_IJSA_SC_SB_EEES9_NS_10bfloat16_tESG_Li384ELb1ELb1ELb0ELb1EEENS1_36VarlenDynamicPersistentTileSchedulerILi192ELi128ELi384ELi128ELb0ELb1ELb1ELb0ELb1ELb1EEEEEEEEEvNT_6ParamsE --------------------------
	.section	.text._ZN7cutlass13device_kernelIN5flash11enable_sm90INS1_16FlashAttnFwdSm90INS1_25CollectiveMainloopFwdSm90ILi2EN4cute5tupleIJNS5_1CILi1EEES8_S8_EEENS6_IJNS7_ILi192EEENS7_ILi128EEENS7_ILi96EEEEEELi96ENS_12float_e4m3_tEfNS_4arch4Sm90ELb0ELb0ELb1ELb1ELb0ELb1ELb0ELb1ELb1ELb1ELb0ELb0EEENS1_21CollectiveEpilogueFwdINS6_IJSA_SC_SB_EEES9_NS_10bfloat16_tESG_Li384ELb1ELb1ELb0ELb1EEENS1_36VarlenDynamicPersistentTileSchedulerILi192ELi128ELi384ELi128ELb0ELb1ELb1ELb0ELb1ELb1EEEEEEEEEvNT_6ParamsE,"ax",@progbits
	.align	128
.text._ZN7cutlass13device_kernelIN5flash11enable_sm90INS1_16FlashAttnFwdSm90INS1_25CollectiveMainloopFwdSm90ILi2EN4cute5tupleIJNS5_1CILi1EEES8_S8_EEENS6_IJNS7_ILi192EEENS7_ILi128EEENS7_ILi96EEEEEELi96ENS_12float_e4m3_tEfNS_4arch4Sm90ELb0ELb0ELb1ELb1ELb0ELb1ELb0ELb1ELb1ELb1ELb0ELb0EEENS1_21CollectiveEpilogueFwdINS6_IJSA_SC_SB_EEES9_NS_10bfloat16_tESG_Li384ELb1ELb1ELb0ELb1EEENS1_36VarlenDynamicPersistentTileSchedulerILi192ELi128ELi384ELi128ELb0ELb1ELb1ELb0ELb1ELb1EEEEEEEEEvNT_6ParamsE:
        .type           _ZN7cutlass13device_kernelIN5flash11enable_sm90INS1_16FlashAttnFwdSm90INS1_25CollectiveMainloopFwdSm90ILi2EN4cute5tupleIJNS5_1CILi1EEES8_S8_EEENS6_IJNS7_ILi192EEENS7_ILi128EEENS7_ILi96EEEEEELi96ENS_12float_e4m3_tEfNS_4arch4Sm90ELb0ELb0ELb1ELb1ELb0ELb1ELb0ELb1ELb1ELb1ELb0ELb0EEENS1_21CollectiveEpilogueFwdINS6_IJSA_SC_SB_EEES9_NS_10bfloat16_tESG_Li384ELb1ELb1ELb0ELb1EEENS1_36VarlenDynamicPersistentTileSchedulerILi192ELi128ELi384ELi128ELb0ELb1ELb1ELb0ELb1ELb1EEEEEEEEEvNT_6ParamsE,@function
        .size           _ZN7cutlass13device_kernelIN5flash11enable_sm90INS1_16FlashAttnFwdSm90INS1_25CollectiveMainloopFwdSm90ILi2EN4cute5tupleIJNS5_1CILi1EEES8_S8_EEENS6_IJNS7_ILi192EEENS7_ILi128EEENS7_ILi96EEEEEELi96ENS_12float_e4m3_tEfNS_4arch4Sm90ELb0ELb0ELb1ELb1ELb0ELb1ELb0ELb1ELb1ELb1ELb0ELb0EEENS1_21CollectiveEpilogueFwdINS6_IJSA_SC_SB_EEES9_NS_10bfloat16_tESG_Li384ELb1ELb1ELb0ELb1EEENS1_36VarlenDynamicPersistentTileSchedulerILi192ELi128ELi384ELi128ELb0ELb1ELb1ELb0ELb1ELb1EEEEEEEEEvNT_6ParamsE,(.L_x_11 - _ZN7cutlass13device_kernelIN5flash11enable_sm90INS1_16FlashAttnFwdSm90INS1_25CollectiveMainloopFwdSm90ILi2EN4cute5tupleIJNS5_1CILi1EEES8_S8_EEENS6_IJNS7_ILi192EEENS7_ILi128EEENS7_ILi96EEEEEELi96ENS_12float_e4m3_tEfNS_4arch4Sm90ELb0ELb0ELb1ELb1ELb0ELb1ELb0ELb1ELb1ELb1ELb0ELb0EEENS1_21CollectiveEpilogueFwdINS6_IJSA_SC_SB_EEES9_NS_10bfloat16_tESG_Li384ELb1ELb1ELb0ELb1EEENS1_36VarlenDynamicPersistentTileSchedulerILi192ELi128ELi384ELi128ELb0ELb1ELb1ELb0ELb1ELb1EEEEEEEEEvNT_6ParamsE)
        .other          _ZN7cutlass13device_kernelIN5flash11enable_sm90INS1_16FlashAttnFwdSm90INS1_25CollectiveMainloopFwdSm90ILi2EN4cute5tupleIJNS5_1CILi1EEES8_S8_EEENS6_IJNS7_ILi192EEENS7_ILi128EEENS7_ILi96EEEEEELi96ENS_12float_e4m3_tEfNS_4arch4Sm90ELb0ELb0ELb1ELb1ELb0ELb1ELb0ELb1ELb1ELb1ELb0ELb0EEENS1_21CollectiveEpilogueFwdINS6_IJSA_SC_SB_EEES9_NS_10bfloat16_tESG_Li384ELb1ELb1ELb0ELb1EEENS1_36VarlenDynamicPersistentTileSchedulerILi192ELi128ELi384ELi128ELb0ELb1ELb1ELb0ELb1ELb1EEEEEEEEEvNT_6ParamsE,@"STO_CUDA_ENTRY STV_DEFAULT"
_ZN7cutlass13device_kernelIN5flash11enable_sm90INS1_16FlashAttnFwdSm90INS1_25CollectiveMainloopFwdSm90ILi2EN4cute5tupleIJNS5_1CILi1EEES8_S8_EEENS6_IJNS7_ILi192EEENS7_ILi128EEENS7_ILi96EEEEEELi96ENS_12float_e4m3_tEfNS_4arch4Sm90ELb0ELb0ELb1ELb1ELb0ELb1ELb0ELb1ELb1ELb1ELb0ELb0EEENS1_21CollectiveEpilogueFwdINS6_IJSA_SC_SB_EEES9_NS_10bfloat16_tESG_Li384ELb1ELb1ELb0ELb1EEENS1_36VarlenDynamicPersistentTileSchedulerILi192ELi128ELi384ELi128ELb0ELb1ELb1ELb0ELb1ELb1EEEEEEEEEvNT_6ParamsE:
[----:B------:R-:W-:Y:S01]  /*0000*/  LDC R1, c[0x0][0x37c] ;  /* 0x0000df00ff017b82 */ /* 0x000fe20000000800 */
[----:B------:R-:W-:Y:S05]  /*0010*/  EXIT ;  /* 0x000000000000794d */ /* 0x000fea0003800000 */
.L_x_2:
        /* <DEDUP_REMOVED lines=14> */
.L_x_11:


//--------------------- .text._ZN7cutlass13device_kernelIN5flash11enable_sm90INS1_16FlashAttnFwdSm90INS1_25CollectiveMainloopFwdSm90ILi2EN4cute5tupleIJNS5_1CILi1EEES8_S8_EEENS6_IJNS7_ILi192EEENS7_ILi128EEENS7_ILi96EEEEEELi96ENS_12float_e4m3_tEfNS_4arch4Sm90ELb0ELb1ELb1ELb0ELb0ELb0ELb0ELb1ELb1ELb1ELb0ELb0EEENS1_21CollectiveEpilogueFwdINS6_IJSA_SC_SB_EEES9_NS_10bfloat16_tESG_Li384ELb0ELb1ELb0ELb1EEENS1_30DynamicPersistentTileSchedulerILi384ELi128ELb0ELb1ELb1EEEEEEEEEvNT_6ParamsE --------------------------
	.section	.text._ZN7cutlass13device_kernelIN5flash11enable_sm90INS1_16FlashAttnFwdSm90INS1_25CollectiveMainloopFwdSm90ILi2EN4cute5tupleIJNS5_1CILi1EEES8_S8_EEENS6_IJNS7_ILi192EEENS7_ILi128EEENS7_ILi96EEEEEELi96ENS_12float_e4m3_tEfNS_4arch4Sm90ELb0ELb1ELb1ELb0ELb0ELb0ELb0ELb1ELb1ELb1ELb0ELb0EEENS1_21CollectiveEpilogueFwdINS6_IJSA_SC_SB_EEES9_NS_10bfloat16_tESG_Li384ELb0ELb1ELb0ELb1EEENS1_30DynamicPersistentTileSchedulerILi384ELi128ELb0ELb1ELb1EEEEEEEEEvNT_6ParamsE,"ax",@progbits
	.align	128
.text._ZN7cutlass13device_kernelIN5flash11enable_sm90INS1_16FlashAttnFwdSm90INS1_25CollectiveMainloopFwdSm90ILi2EN4cute5tupleIJNS5_1CILi1EEES8_S8_EEENS6_IJNS7_ILi192EEENS7_ILi128EEENS7_ILi96EEEEEELi96ENS_12float_e4m3_tEfNS_4arch4Sm90ELb0ELb1ELb1ELb0ELb0ELb0ELb0ELb1ELb1ELb1ELb0ELb0EEENS1_21CollectiveEpilogueFwdINS6_IJSA_SC_SB_EEES9_NS_10bfloat16_tESG_Li384ELb0ELb1ELb0ELb1EEENS1_30DynamicPersistentTileSchedulerILi384ELi128ELb0ELb1ELb1EEEEEEEEEvNT_6ParamsE:
        .type           _ZN7cutlass13device_kernelIN5flash11enable_sm90INS1_16FlashAttnFwdSm90INS1_25CollectiveMainloopFwdSm90ILi2EN4cute5tupleIJNS5_1CILi1EEES8_S8_EEENS6_IJNS7_ILi192EEENS7_ILi128EEENS7_ILi96EEEEEELi96ENS_12float_e4m3_tEfNS_4arch4Sm90ELb0ELb1ELb1ELb0ELb0ELb0ELb0ELb1ELb1ELb1ELb0ELb0EEENS1_21CollectiveEpilogueFwdINS6_IJSA_SC_SB_EEES9_NS_10bfloat16_tESG_Li384ELb0ELb1ELb0ELb1EEENS1_30DynamicPersistentTileSchedulerILi384ELi128ELb0ELb1ELb1EEEEEEEEEvNT_6ParamsE,@function
        .size           _ZN7cutlass13device_kernelIN5flash11enable_sm90INS1_16FlashAttnFwdSm90INS1_25CollectiveMainloopFwdSm90ILi2EN4cute5tupleIJNS5_1CILi1EEES8_S8_EEENS6_IJNS7_ILi192EEENS7_ILi128EEENS7_ILi96EEEEEELi96ENS_12float_e4m3_tEfNS_4arch4Sm90ELb0ELb1ELb1ELb0ELb0ELb0ELb0ELb1ELb1ELb1ELb0ELb0EEENS1_21CollectiveEpilogueFwdINS6_IJSA_SC_SB_EEES9_NS_10bfloat16_tESG_Li384ELb0ELb1ELb0ELb1EEENS1_30DynamicPersistentTileSchedulerILi384ELi128ELb0ELb1ELb1EEEEEEEEEvNT_6ParamsE,(.L_x_12 - _ZN7cutlass13device_kernelIN5flash11enable_sm90INS1_16FlashAttnFwdSm90INS1_25CollectiveMainloopFwdSm90ILi2EN4cute5tupleIJNS5_1CILi1EEES8_S8_EEENS6_IJNS7_ILi192EEENS7_ILi128EEENS7_ILi96EEEEEELi96ENS_12float_e4m3_tEfNS_4arch4Sm90ELb0ELb1ELb1ELb0ELb0ELb0ELb0ELb1ELb1ELb1ELb0ELb0EEENS1_21CollectiveEpilogueFwdINS6_IJSA_SC_SB_EEES9_NS_10bfloat16_tESG_Li384ELb0ELb1ELb0ELb1EEENS1_30DynamicPersistentTileSchedulerILi384ELi128ELb0ELb1ELb1EEEEEEEEEvNT_6ParamsE)
        .other          _ZN7cutlass13device_kernelIN5flash11enable_sm90INS1_16FlashAttnFwdSm90INS1_25CollectiveMainloopFwdSm90ILi2EN4cute5tupleIJNS5_1CILi1EEES8_S8_EEENS6_IJNS7_ILi192EEENS7_ILi128EEENS7_ILi96EEEEEELi96ENS_12float_e4m3_tEfNS_4arch4Sm90ELb0ELb1ELb1ELb0ELb0ELb0ELb0ELb1ELb1ELb1ELb0ELb0EEENS1_21CollectiveEpilogueFwdINS6_IJSA_SC_SB_EEES9_NS_10bfloat16_tESG_Li384ELb0ELb1ELb0ELb1EEENS1_30DynamicPersistentTileSchedulerILi384ELi128ELb0ELb1ELb1EEEEEEEEEvNT_6ParamsE,@"STO_CUDA_ENTRY STV_DEFAULT"
_ZN7cutlass13device_kernelIN5flash11enable_sm90INS1_16FlashAttnFwdSm90INS1_25CollectiveMainloopFwdSm90ILi2EN4cute5tupleIJNS5_1CILi1EEES8_S8_EEENS6_IJNS7_ILi192EEENS7_ILi128EEENS7_ILi96EEEEEELi96ENS_12float_e4m3_tEfNS_4arch4Sm90ELb0ELb1ELb1ELb0ELb0ELb0ELb0ELb1ELb1ELb1ELb0ELb0EEENS1_21CollectiveEpilogueFwdINS6_IJSA_SC_SB_EEES9_NS_10bfloat16_tESG_Li384ELb0ELb1ELb0ELb1EEENS1_30DynamicPersistentTileSchedulerILi384ELi128ELb0ELb1ELb1EEEEEEEEEvNT_6ParamsE:
[----:B------:R-:W-:Y:S01]  /*0000*/  LDC R1, c[0x0][0x37c] ;  /* 0x0000df00ff017b82 */ /* 0x000fe20000000800 */
[----:B------:R-:W-:Y:S05]  /*0010*/  EXIT ;  /* 0x000000000000794d */ /* 0x000fea0003800000 */
.L_x_3:
        /* <DEDUP_REMOVED lines=14> */
.L_x_12:


//--------------------- .text._ZN7cutlass13device_kernelIN5flash11enable_sm90INS1_16FlashAttnFwdSm90INS1_25CollectiveMainloopFwdSm90ILi2EN4cute5tupleIJNS5_1CILi1EEES8_S8_EEENS6_IJNS7_ILi192EEENS7_ILi128EEENS7_ILi96EEEEEELi96ENS_12float_e4m3_tEfNS_4arch4Sm90ELb0ELb1ELb1ELb1ELb0ELb0ELb0ELb1ELb1ELb1ELb0ELb0EEENS1_21CollectiveEpilogueFwdINS6_IJSA_SC_SB_EEES9_NS_10bfloat16_tESG_Li384ELb1ELb1ELb0ELb1EEENS1_36VarlenDynamicPersistentTileSchedulerILi192ELi128ELi384ELi128ELb0ELb1ELb1ELb1ELb0ELb1EEEEEEEEEvNT_6ParamsE --------------------------
	.section	.text._ZN7cutlass13device_kernelIN5flash11enable_sm90INS1_16FlashAttnFwdSm90INS1_25CollectiveMainloopFwdSm90ILi2EN4cute5tupleIJNS5_1CILi1EEES8_S8_EEENS6_IJNS7_ILi192EEENS7_ILi128EEENS7_ILi96EEEEEELi96ENS_12float_e4m3_tEfNS_4arch4Sm90ELb0ELb1ELb1ELb1ELb0ELb0ELb0ELb1ELb1ELb1ELb0ELb0EEENS1_21CollectiveEpilogueFwdINS6_IJSA_SC_SB_EEES9_NS_10bfloat16_tESG_Li384ELb1ELb1ELb0ELb1EEENS1_36VarlenDynamicPersistentTileSchedulerILi192ELi128ELi384ELi128ELb0ELb1ELb1ELb1ELb0ELb1EEEEEEEEEvNT_6ParamsE,"ax",@progbits
	.align	128
.text._ZN7cutlass13device_kernelIN5flash11enable_sm90INS1_16FlashAttnFwdSm90INS1_25CollectiveMainloopFwdSm90ILi2EN4cute5tupleIJNS5_1CILi1EEES8_S8_EEENS6_IJNS7_ILi192EEENS7_ILi128EEENS7_ILi96EEEEEELi96ENS_12float_e4m3_tEfNS_4arch4Sm90ELb0ELb1ELb1ELb1ELb0ELb0ELb0ELb1ELb1ELb1ELb0ELb0EEENS1_21CollectiveEpilogueFwdINS6_IJSA_SC_SB_EEES9_NS_10bfloat16_tESG_Li384ELb1ELb1ELb0ELb1EEENS1_36VarlenDynamicPersistentTileSchedulerILi192ELi128ELi384ELi128ELb0ELb1ELb1ELb1ELb0ELb1EEEEEEEEEvNT_6ParamsE:
        .type           _ZN7cutlass13device_kernelIN5flash11enable_sm90INS1_16FlashAttnFwdSm90INS1_25CollectiveMainloopFwdSm90ILi2EN4cute5tupleIJNS5_1CILi1EEES8_S8_EEENS6_IJNS7_ILi192EEENS7_ILi128EEENS7_ILi96EEEEEELi96ENS_12float_e4m3_tEfNS_4arch4Sm90ELb0ELb1ELb1ELb1ELb0ELb0ELb0ELb1ELb1ELb1ELb0ELb0EEENS1_21CollectiveEpilogueFwdINS6_IJSA_SC_SB_EEES9_NS_10bfloat16_tESG_Li384ELb1ELb1ELb0ELb1EEENS1_36VarlenDynamicPersistentTileSchedulerILi192ELi128ELi384ELi128ELb0ELb1ELb1ELb1ELb0ELb1EEEEEEEEEvNT_6ParamsE,@function
        .size           _ZN7cutlass13device_kernelIN5flash11enable_sm90INS1_16FlashAttnFwdSm90INS1_25CollectiveMainloopFwdSm90ILi2EN4cute5tupleIJNS5_1CILi1EEES8_S8_EEENS6_IJNS7_ILi192EEENS7_ILi128EEENS7_ILi96EEEEEELi96ENS_12float_e4m3_tEfNS_4arch4Sm90ELb0ELb1ELb1ELb1ELb0ELb0ELb0ELb1ELb1ELb1ELb0ELb0EEENS1_21CollectiveEpilogueFwdINS6_IJSA_SC_SB_EEES9_NS_10bfloat16_tESG_Li384ELb1ELb1ELb0ELb1EEENS1_36VarlenDynamicPersistentTileSchedulerILi192ELi128ELi384ELi128ELb0ELb1ELb1ELb1ELb0ELb1EEEEEEEEEvNT_6ParamsE,(.L_x_13 - _ZN7cutlass13device_kernelIN5flash11enable_sm90INS1_16FlashAttnFwdSm90INS1_25CollectiveMainloopFwdSm90ILi2EN4cute5tupleIJNS5_1CILi1EEES8_S8_EEENS6_IJNS7_ILi192EEENS7_ILi128EEENS7_ILi96EEEEEELi96ENS_12float_e4m3_tEfNS_4arch4Sm90ELb0ELb1ELb1ELb1ELb0ELb0ELb0ELb1ELb1ELb1ELb0ELb0EEENS1_21CollectiveEpilogueFwdINS6_IJSA_SC_SB_EEES9_NS_10bfloat16_tESG_Li384ELb1ELb1ELb0ELb1EEENS1_36VarlenDynamicPersistentTileSchedulerILi192ELi128ELi384ELi128ELb0ELb1ELb1ELb1ELb0ELb1EEEEEEEEEvNT_6ParamsE)
        .other          _ZN7cutlass13device_kernelIN5flash11enable_sm90INS1_16FlashAttnFwdSm90INS1_25CollectiveMainloopFwdSm90ILi2EN4cute5tupleIJNS5_1CILi1EEES8_S8_EEENS6_IJNS7_ILi192EEENS7_ILi128EEENS7_ILi96EEEEEELi96ENS_12float_e4m3_tEfNS_4arch4Sm90ELb0ELb1ELb1ELb1ELb0ELb0ELb0ELb1ELb1ELb1ELb0ELb0EEENS1_21CollectiveEpilogueFwdINS6_IJSA_SC_SB_EEES9_NS_10bfloat16_tESG_Li384ELb1ELb1ELb0ELb1EEENS1_36VarlenDynamicPersistentTileSchedulerILi192ELi128ELi384ELi128ELb0ELb1ELb1ELb1ELb0ELb1EEEEEEEEEvNT_6ParamsE,@"STO_CUDA_ENTRY STV_DEFAULT"
_ZN7cutlass13device_kernelIN5flash11enable_sm90INS1_16FlashAttnFwdSm90INS1_25CollectiveMainloopFwdSm90ILi2EN4cute5tupleIJNS5_1CILi1EEES8_S8_EEENS6_IJNS7_ILi192EEENS7_ILi128EEENS7_ILi96EEEEEELi96ENS_12float_e4m3_tEfNS_4arch4Sm90ELb0ELb1ELb1ELb1ELb0ELb0ELb0ELb1ELb1ELb1ELb0ELb0EEENS1_21CollectiveEpilogueFwdINS6_IJSA_SC_SB_EEES9_NS_10bfloat16_tESG_Li384ELb1ELb1ELb0ELb1EEENS1_36VarlenDynamicPersistentTileSchedulerILi192ELi128ELi384ELi128ELb0ELb1ELb1ELb1ELb0ELb1EEEEEEEEEvNT_6ParamsE:
[----:B------:R-:W-:Y:S01]  /*0000*/  LDC R1, c[0x0][0x37c] ;  /* 0x0000df00ff017b82 */ /* 0x000fe20000000800 */
[----:B------:R-:W-:Y:S05]  /*0010*/  EXIT ;  /* 0x000000000000794d */ /* 0x000fea0003800000 */
.L_x_4:
        /* <DEDUP_REMOVED lines=14> */
.L_x_13:


//--------------------- .text._ZN7cutlass13device_kernelIN5flash11enable_sm90INS1_16FlashAttnFwdSm90INS1_25CollectiveMainloopFwdSm90ILi2EN4cute5tupleIJNS5_1CILi1EEES8_S8_EEENS6_IJNS7_ILi192EEENS7_ILi128EEENS7_ILi96EEEEEELi96ENS_12float_e4m3_tEfNS_4arch4Sm90ELb0ELb1ELb1ELb1ELb0ELb1ELb0ELb1ELb1ELb1ELb0ELb0EEENS1_21CollectiveEpilogueFwdINS6_IJSA_SC_SB_EEES9_NS_10bfloat16_tESG_Li384ELb1ELb1ELb0ELb1EEENS1_36VarlenDynamicPersistentTileSchedulerILi192ELi128ELi384ELi128ELb0ELb1ELb1ELb1ELb0ELb1EEEEEEEEEvNT_6ParamsE --------------------------
	.section	.text._ZN7cutlass13device_kernelIN5flash11enable_sm90INS1_16FlashAttnFwdSm90INS1_25CollectiveMainloopFwdSm90ILi2EN4cute5tupleIJNS5_1CILi1EEES8_S8_EEENS6_IJNS7_ILi192EEENS7_ILi128EEENS7_ILi96EEEEEELi96ENS_12float_e4m3_tEfNS_4arch4Sm90ELb0ELb1ELb1ELb1ELb0ELb1ELb0ELb1ELb1ELb1ELb0ELb0EEENS1_21CollectiveEpilogueFwdINS6_IJSA_SC_SB_EEES9_NS_10bfloat16_tESG_Li384ELb1ELb1ELb0ELb1EEENS1_36VarlenDynamicPersistentTileSchedulerILi192ELi128ELi384ELi128ELb0ELb1ELb1ELb1ELb0ELb1EEEEEEEEEvNT_6ParamsE,"ax",@progbits
	.align	128
.text._ZN7cutlass13device_kernelIN5flash11enable_sm90INS1_16FlashAttnFwdSm90INS1_25CollectiveMainloopFwdSm90ILi2EN4cute5tupleIJNS5_1CILi1EEES8_S8_EEENS6_IJNS7_ILi192EEENS7_ILi128EEENS7_ILi96EEEEEELi96ENS_12float_e4m3_tEfNS_4arch4Sm90ELb0ELb1ELb1ELb1ELb0ELb1ELb0ELb1ELb1ELb1ELb0ELb0EEENS1_21CollectiveEpilogueFwdINS6_IJSA_SC_SB_EEES9_NS_10bfloat16_tESG_Li384ELb1ELb1ELb0ELb1EEENS1_36VarlenDynamicPersistentTileSchedulerILi192ELi128ELi384ELi128ELb0ELb1ELb1ELb1ELb0ELb1EEEEEEEEEvNT_6ParamsE:
        .type           _ZN7cutlass13device_kernelIN5flash11enable_sm90INS1_16FlashAttnFwdSm90INS1_25CollectiveMainloopFwdSm90ILi2EN4cute5tupleIJNS5_1CILi1EEES8_S8_EEENS6_IJNS7_ILi192EEENS7_ILi128EEENS7_ILi96EEEEEELi96ENS_12float_e4m3_tEfNS_4arch4Sm90ELb0ELb1ELb1ELb1ELb0ELb1ELb0ELb1ELb1ELb1ELb0ELb0EEENS1_21CollectiveEpilogueFwdINS6_IJSA_SC_SB_EEES9_NS_10bfloat16_tESG_Li384ELb1ELb1ELb0ELb1EEENS1_36VarlenDynamicPersistentTileSchedulerILi192ELi128ELi384ELi128ELb0ELb1ELb1ELb1ELb0ELb1EEEEEEEEEvNT_6ParamsE,@function
        .size           _ZN7cutlass13device_kernelIN5flash11enable_sm90INS1_16FlashAttnFwdSm90INS1_25CollectiveMainloopFwdSm90ILi2EN4cute5tupleIJNS5_1CILi1EEES8_S8_EEENS6_IJNS7_ILi192EEENS7_ILi128EEENS7_ILi96EEEEEELi96ENS_12float_e4m3_tEfNS_4arch4Sm90ELb0ELb1ELb1ELb1ELb0ELb1ELb0ELb1ELb1ELb1ELb0ELb0EEENS1_21CollectiveEpilogueFwdINS6_IJSA_SC_SB_EEES9_NS_10bfloat16_tESG_Li384ELb1ELb1ELb0ELb1EEENS1_36VarlenDynamicPersistentTileSchedulerILi192ELi128ELi384ELi128ELb0ELb1ELb1ELb1ELb0ELb1EEEEEEEEEvNT_6ParamsE,(.L_x_14 - _ZN7cutlass13device_kernelIN5flash11enable_sm90INS1_16FlashAttnFwdSm90INS1_25CollectiveMainloopFwdSm90ILi2EN4cute5tupleIJNS5_1CILi1EEES8_S8_EEENS6_IJNS7_ILi192EEENS7_ILi128EEENS7_ILi96EEEEEELi96ENS_12float_e4m3_tEfNS_4arch4Sm90ELb0ELb1ELb1ELb1ELb0ELb1ELb0ELb1ELb1ELb1ELb0ELb0EEENS1_21CollectiveEpilogueFwdINS6_IJSA_SC_SB_EEES9_NS_10bfloat16_tESG_Li384ELb1ELb1ELb0ELb1EEENS1_36VarlenDynamicPersistentTileSchedulerILi192ELi128ELi384ELi128ELb0ELb1ELb1ELb1ELb0ELb1EEEEEEEEEvNT_6ParamsE)
        .other          _ZN7cutlass13device_kernelIN5flash11enable_sm90INS1_16FlashAttnFwdSm90INS1_25CollectiveMainloopFwdSm90ILi2EN4cute5tupleIJNS5_1CILi1EEES8_S8_EEENS6_IJNS7_ILi192EEENS7_ILi128EEENS7_ILi96EEEEEELi96ENS_12float_e4m3_tEfNS_4arch4Sm90ELb0ELb1ELb1ELb1ELb0ELb1ELb0ELb1ELb1ELb1ELb0ELb0EEENS1_21CollectiveEpilogueFwdINS6_IJSA_SC_SB_EEES9_NS_10bfloat16_tESG_Li384ELb1ELb1ELb0ELb1EEENS1_36VarlenDynamicPersistentTileSchedulerILi192ELi128ELi384ELi128ELb0ELb1ELb1ELb1ELb0ELb1EEEEEEEEEvNT_6ParamsE,@"STO_CUDA_ENTRY STV_DEFAULT"
_ZN7cutlass13device_kernelIN5flash11enable_sm90INS1_16FlashAttnFwdSm90INS1_25CollectiveMainloopFwdSm90ILi2EN4cute5tupleIJNS5_1CILi1EEES8_S8_EEENS6_IJNS7_ILi192EEENS7_ILi128EEENS7_ILi96EEEEEELi96ENS_12float_e4m3_tEfNS_4arch4Sm90ELb0ELb1ELb1ELb1ELb0ELb1ELb0ELb1ELb1ELb1ELb0ELb0EEENS1_21CollectiveEpilogueFwdINS6_IJSA_SC_SB_EEES9_NS_10bfloat16_tESG_Li384ELb1ELb1ELb0ELb1EEENS1_36VarlenDynamicPersistentTileSchedulerILi192ELi128ELi384ELi128ELb0ELb1ELb1ELb1ELb0ELb1EEEEEEEEEvNT_6ParamsE:
[----:B------:R-:W-:Y:S01]  /*0000*/  LDC R1, c[0x0][0x37c] ;  /* 0x0000df00ff017b82 */ /* 0x000fe20000000800 */
[----:B------:R-:W-:Y:S05]  /*0010*/  EXIT ;  /* 0x000000000000794d */ /* 0x000fea0003800000 */
.L_x_5:
        /* <DEDUP_REMOVED lines=14> */
.L_x_14:


//--------------------- .text._ZN7cutlass13device_kernelIN5flash11enable_sm90INS1_16FlashAttnFwdSm90INS1_25CollectiveMainloopFwdSm90ILi2EN4cute5tupleIJNS5_1CILi1EEES8_S8_EEENS6_IJNS7_ILi192EEENS7_ILi128EEENS7_ILi96EEEEEELi96ENS_12float_e4m3_tEfNS_4arch4Sm90ELb1ELb0ELb1ELb0ELb0ELb0ELb0ELb1ELb1ELb1ELb0ELb0EEENS1_21CollectiveEpilogueFwdINS6_IJSA_SC_SB_EEES9_NS_10bfloat16_tESG_Li384ELb0ELb1ELb0ELb1EEENS1_30DynamicPersistentTileSchedulerILi384ELi128ELb0ELb1ELb1EEEEEEEEEvNT_6ParamsE --------------------------
	.section	.text._ZN7cutlass13device_kernelIN5flash11enable_sm90INS1_16FlashAttnFwdSm90INS1_25CollectiveMainloopFwdSm90ILi2EN4cute5tupleIJNS5_1CILi1EEES8_S8_EEENS6_IJNS7_ILi192EEENS7_ILi128EEENS7_ILi96EEEEEELi96ENS_12float_e4m3_tEfNS_4arch4Sm90ELb1ELb0ELb1ELb0ELb0ELb0ELb0ELb1ELb1ELb1ELb0ELb0EEENS1_21CollectiveEpilogueFwdINS6_IJSA_SC_SB_EEES9_NS_10bfloat16_tESG_Li384ELb0ELb1ELb0ELb1EEENS1_30DynamicPersistentTileSchedulerILi384ELi128ELb0ELb1ELb1EEEEEEEEEvNT_6ParamsE,"ax",@progbits
	.align	128
.text._ZN7cutlass13device_kernelIN5flash11enable_sm90INS1_16FlashAttnFwdSm90INS1_25CollectiveMainloopFwdSm90ILi2EN4cute5tupleIJNS5_1CILi1EEES8_S8_EEENS6_IJNS7_ILi192EEENS7_ILi128EEENS7_ILi96EEEEEELi96ENS_12float_e4m3_tEfNS_4arch4Sm90ELb1ELb0ELb1ELb0ELb0ELb0ELb0ELb1ELb1ELb1ELb0ELb0EEENS1_21CollectiveEpilogueFwdINS6_IJSA_SC_SB_EEES9_NS_10bfloat16_tESG_Li384ELb0ELb1ELb0ELb1EEENS1_30DynamicPersistentTileSchedulerILi384ELi128ELb0ELb1ELb1EEEEEEEEEvNT_6ParamsE:
        .type           _ZN7cutlass13device_kernelIN5flash11enable_sm90INS1_16FlashAttnFwdSm90INS1_25CollectiveMainloopFwdSm90ILi2EN4cute5tupleIJNS5_1CILi1EEES8_S8_EEENS6_IJNS7_ILi192EEENS7_ILi128EEENS7_ILi96EEEEEELi96ENS_12float_e4m3_tEfNS_4arch4Sm90ELb1ELb0ELb1ELb0ELb0ELb0ELb0ELb1ELb1ELb1ELb0ELb0EEENS1_21CollectiveEpilogueFwdINS6_IJSA_SC_SB_EEES9_NS_10bfloat16_tESG_Li384ELb0ELb1ELb0ELb1EEENS1_30DynamicPersistentTileSchedulerILi384ELi128ELb0ELb1ELb1EEEEEEEEEvNT_6ParamsE,@function
        .size           _ZN7cutlass13device_kernelIN5flash11enable_sm90INS1_16FlashAttnFwdSm90INS1_25CollectiveMainloopFwdSm90ILi2EN4cute5tupleIJNS5_1CILi1EEES8_S8_EEENS6_IJNS7_ILi192EEENS7_ILi128EEENS7_ILi96EEEEEELi96ENS_12float_e4m3_tEfNS_4arch4Sm90ELb1ELb0ELb1ELb0ELb0ELb0ELb0ELb1ELb1ELb1ELb0ELb0EEENS1_21CollectiveEpilogueFwdINS6_IJSA_SC_SB_EEES9_NS_10bfloat16_tESG_Li384ELb0ELb1ELb0ELb1EEENS1_30DynamicPersistentTileSchedulerILi384ELi128ELb0ELb1ELb1EEEEEEEEEvNT_6ParamsE,(.L_x_15 - _ZN7cutlass13device_kernelIN5flash11enable_sm90INS1_16FlashAttnFwdSm90INS1_25CollectiveMainloopFwdSm90ILi2EN4cute5tupleIJNS5_1CILi1EEES8_S8_EEENS6_IJNS7_ILi192EEENS7_ILi128EEENS7_ILi96EEEEEELi96ENS_12float_e4m3_tEfNS_4arch4Sm90ELb1ELb0ELb1ELb0ELb0ELb0ELb0ELb1ELb1ELb1ELb0ELb0EEENS1_21CollectiveEpilogueFwdINS6_IJSA_SC_SB_EEES9_NS_10bfloat16_tESG_Li384ELb0ELb1ELb0ELb1EEENS1_30DynamicPersistentTileSchedulerILi384ELi128ELb0ELb1ELb1EEEEEEEEEvNT_6ParamsE)
        .other          _ZN7cutlass13device_kernelIN5flash11enable_sm90INS1_16FlashAttnFwdSm90INS1_25CollectiveMainloopFwdSm90ILi2EN4cute5tupleIJNS5_1CILi1EEES8_S8_EEENS6_IJNS7_ILi192EEENS7_ILi128EEENS7_ILi96EEEEEELi96ENS_12float_e4m3_tEfNS_4arch4Sm90ELb1ELb0ELb1ELb0ELb0ELb0ELb0ELb1ELb1ELb1ELb0ELb0EEENS1_21CollectiveEpilogueFwdINS6_IJSA_SC_SB_EEES9_NS_10bfloat16_tESG_Li384ELb0ELb1ELb0ELb1EEENS1_30DynamicPersistentTileSchedulerILi384ELi128ELb0ELb1ELb1EEEEEEEEEvNT_6ParamsE,@"STO_CUDA_ENTRY STV_DEFAULT"
_ZN7cutlass13device_kernelIN5flash11enable_sm90INS1_16FlashAttnFwdSm90INS1_25CollectiveMainloopFwdSm90ILi2EN4cute5tupleIJNS5_1CILi1EEES8_S8_EEENS6_IJNS7_ILi192EEENS7_ILi128EEENS7_ILi96EEEEEELi96ENS_12float_e4m3_tEfNS_4arch4Sm90ELb1ELb0ELb1ELb0ELb0ELb0ELb0ELb1ELb1ELb1ELb0ELb0EEENS1_21CollectiveEpilogueFwdINS6_IJSA_SC_SB_EEES9_NS_10bfloat16_tESG_Li384ELb0ELb1ELb0ELb1EEENS1_30DynamicPersistentTileSchedulerILi384ELi128ELb0ELb1ELb1EEEEEEEEEvNT_6ParamsE:
[----:B------:R-:W-:Y:S01]  /*0000*/  LDC R1, c[0x0][0x37c] ;  /* 0x0000df00ff017b82 */ /* 0x000fe20000000800 */
[----:B------:R-:W-:Y:S05]  /*0010*/  EXIT ;  /* 0x000000000000794d */ /* 0x000fea0003800000 */
.L_x_6:
        /* <DEDUP_REMOVED lines=14> */
.L_x_15:


//--------------------- .text._ZN7cutlass13device_kernelIN5flash11enable_sm90INS1_16FlashAttnFwdSm90INS1_25CollectiveMainloopFwdSm90ILi2EN4cute5tupleIJNS5_1CILi1EEES8_S8_EEENS6_IJNS7_ILi192EEENS7_ILi128EEENS7_ILi96EEEEEELi96ENS_12float_e4m3_tEfNS_4arch4Sm90ELb1ELb0ELb1ELb1ELb0ELb0ELb0ELb1ELb1ELb1ELb0ELb0EEENS1_21CollectiveEpilogueFwdINS6_IJSA_SC_SB_EEES9_NS_10bfloat16_tESG_Li384ELb1ELb1ELb0ELb1EEENS1_36VarlenDynamicPersistentTileSchedulerILi192ELi128ELi384ELi128ELb0ELb1ELb1ELb1ELb1ELb1EEEEEEEEEvNT_6ParamsE --------------------------
	.section	.text._ZN7cutlass13device_kernelIN5flash11enable_sm90INS1_16FlashAttnFwdSm90INS1_25CollectiveMainloopFwdSm90ILi2EN4cute5tupleIJNS5_1CILi1EEES8_S8_EEENS6_IJNS7_ILi192EEENS7_ILi128EEENS7_ILi96EEEEEELi96ENS_12float_e4m3_tEfNS_4arch4Sm90ELb1ELb0ELb1ELb1ELb0ELb0ELb0ELb1ELb1ELb1ELb0ELb0EEENS1_21CollectiveEpilogueFwdINS6_IJSA_SC_SB_EEES9_NS_10bfloat16_tESG_Li384ELb1ELb1ELb0ELb1EEENS1_36VarlenDynamicPersistentTileSchedulerILi192ELi128ELi384ELi128ELb0ELb1ELb1ELb1ELb1ELb1EEEEEEEEEvNT_6ParamsE,"ax",@progbits
	.align	128
.text._ZN7cutlass13device_kernelIN5flash11enable_sm90INS1_16FlashAttnFwdSm90INS1_25CollectiveMainloopFwdSm90ILi2EN4cute5tupleIJNS5_1CILi1EEES8_S8_EEENS6_IJNS7_ILi192EEENS7_ILi128EEENS7_ILi96EEEEEELi96ENS_12float_e4m3_tEfNS_4arch4Sm90ELb1ELb0ELb1ELb1ELb0ELb0ELb0ELb1ELb1ELb1ELb0ELb0EEENS1_21CollectiveEpilogueFwdINS6_IJSA_SC_SB_EEES9_NS_10bfloat16_tESG_Li384ELb1ELb1ELb0ELb1EEENS1_36VarlenDynamicPersistentTileSchedulerILi192ELi128ELi384ELi128ELb0ELb1ELb1ELb1ELb1ELb1EEEEEEEEEvNT_6ParamsE:
        .type           _ZN7cutlass13device_kernelIN5flash11enable_sm90INS1_16FlashAttnFwdSm90INS1_25CollectiveMainloopFwdSm90ILi2EN4cute5tupleIJNS5_1CILi1EEES8_S8_EEENS6_IJNS7_ILi192EEENS7_ILi128EEENS7_ILi96EEEEEELi96ENS_12float_e4m3_tEfNS_4arch4Sm90ELb1ELb0ELb1ELb1ELb0ELb0ELb0ELb1ELb1ELb1ELb0ELb0EEENS1_21CollectiveEpilogueFwdINS6_IJSA_SC_SB_EEES9_NS_10bfloat16_tESG_Li384ELb1ELb1ELb0ELb1EEENS1_36VarlenDynamicPersistentTileSchedulerILi192ELi128ELi384ELi128ELb0ELb1ELb1ELb1ELb1ELb1EEEEEEEEEvNT_6ParamsE,@function
        .size           _ZN7cutlass13device_kernelIN5flash11enable_sm90INS1_16FlashAttnFwdSm90INS1_25CollectiveMainloopFwdSm90ILi2EN4cute5tupleIJNS5_1CILi1EEES8_S8_EEENS6_IJNS7_ILi192EEENS7_ILi128EEENS7_ILi96EEEEEELi96ENS_12float_e4m3_tEfNS_4arch4Sm90ELb1ELb0ELb1ELb1ELb0ELb0ELb0ELb1ELb1ELb1ELb0ELb0EEENS1_21CollectiveEpilogueFwdINS6_IJSA_SC_SB_EEES9_NS_10bfloat16_tESG_Li384ELb1ELb1ELb0ELb1EEENS1_36VarlenDynamicPersistentTileSchedulerILi192ELi128ELi384ELi128ELb0ELb1ELb1ELb1ELb1ELb1EEEEEEEEEvNT_6ParamsE,(.L_x_16 - _ZN7cutlass13device_kernelIN5flash11enable_sm90INS1_16FlashAttnFwdSm90INS1_25CollectiveMainloopFwdSm90ILi2EN4cute5tupleIJNS5_1CILi1EEES8_S8_EEENS6_IJNS7_ILi192EEENS7_ILi128EEENS7_ILi96EEEEEELi96ENS_12float_e4m3_tEfNS_4arch4Sm90ELb1ELb0ELb1ELb1ELb0ELb0ELb0ELb1ELb1ELb1ELb0ELb0EEENS1_21CollectiveEpilogueFwdINS6_IJSA_SC_SB_EEES9_NS_10bfloat16_tESG_Li384ELb1ELb1ELb0ELb1EEENS1_36VarlenDynamicPersistentTileSchedulerILi192ELi128ELi384ELi128ELb0ELb1ELb1ELb1ELb1ELb1EEEEEEEEEvNT_6ParamsE)
        .other          _ZN7cutlass13device_kernelIN5flash11enable_sm90INS1_16FlashAttnFwdSm90INS1_25CollectiveMainloopFwdSm90ILi2EN4cute5tupleIJNS5_1CILi1EEES8_S8_EEENS6_IJNS7_ILi192EEENS7_ILi128EEENS7_ILi96EEEEEELi96ENS_12float_e4m3_tEfNS_4arch4Sm90ELb1ELb0ELb1ELb1ELb0ELb0ELb0ELb1ELb1ELb1ELb0ELb0EEENS1_21CollectiveEpilogueFwdINS6_IJSA_SC_SB_EEES9_NS_10bfloat16_tESG_Li384ELb1ELb1ELb0ELb1EEENS1_36VarlenDynamicPersistentTileSchedulerILi192ELi128ELi384ELi128ELb0ELb1ELb1ELb1ELb1ELb1EEEEEEEEEvNT_6ParamsE,@"STO_CUDA_ENTRY STV_DEFAULT"
_ZN7cutlass13device_kernelIN5flash11enable_sm90INS1_16FlashAttnFwdSm90INS1_25CollectiveMainloopFwdSm90ILi2EN4cute5tupleIJNS5_1CILi1EEES8_S8_EEENS6_IJNS7_ILi192EEENS7_ILi128EEENS7_ILi96EEEEEELi96ENS_12float_e4m3_tEfNS_4arch4Sm90ELb1ELb0ELb1ELb1ELb0ELb0ELb0ELb1ELb1ELb1ELb0ELb0EEENS1_21CollectiveEpilogueFwdINS6_IJSA_SC_SB_EEES9_NS_10bfloat16_tESG_Li384ELb1ELb1ELb0ELb1EEENS1_36VarlenDynamicPersistentTileSchedulerILi192ELi128ELi384ELi128ELb0ELb1ELb1ELb1ELb1ELb1EEEEEEEEEvNT_6ParamsE:
[----:B------:R-:W-:Y:S01]  /*0000*/  LDC R1, c[0x0][0x37c] ;  /* 0x0000df00ff017b82 */ /* 0x000fe20000000800 */
[----:B------:R-:W-:Y:S05]  /*0010*/  EXIT ;  /* 0x000000000000794d */ /* 0x000fea0003800000 */
.L_x_7:
        /* <DEDUP_REMOVED lines=14> */
.L_x_16:


//--------------------- .text._ZN7cutlass13device_kernelIN5flash11enable_sm90INS1_16FlashAttnFwdSm90INS1_25CollectiveMainloopFwdSm90ILi2EN4cute5tupleIJNS5_1CILi1EEES8_S8_EEENS6_IJNS7_ILi192EEENS7_ILi128EEENS7_ILi96EEEEEELi96ENS_12float_e4m3_tEfNS_4arch4Sm90ELb1ELb0ELb1ELb1ELb0ELb1ELb0ELb1ELb1ELb1ELb0ELb0EEENS1_21CollectiveEpilogueFwdINS6_IJSA_SC_SB_EEES9_NS_10bfloat16_tESG_Li384ELb1ELb1ELb0ELb1EEENS1_36VarlenDynamicPersistentTileSchedulerILi192ELi128ELi384ELi128ELb0ELb1ELb1ELb1ELb1ELb1EEEEEEEEEvNT_6ParamsE --------------------------
	.section	.text._ZN7cutlass13device_kernelIN5flash11enable_sm90INS1_16FlashAttnFwdSm90INS1_25CollectiveMainloopFwdSm90ILi2EN4cute5tupleIJNS5_1CILi1EEES8_S8_EEENS6_IJNS7_ILi192EEENS7_ILi128EEENS7_ILi96EEEEEELi96ENS_12float_e4m3_tEfNS_4arch4Sm90ELb1ELb0ELb1ELb1ELb0ELb1ELb0ELb1ELb1ELb1ELb0ELb0EEENS1_21CollectiveEpilogueFwdINS6_IJSA_SC_SB_EEES9_NS_10bfloat16_tESG_Li384ELb1ELb1ELb0ELb1EEENS1_36VarlenDynamicPersistentTileSchedulerILi192ELi128ELi384ELi128ELb0ELb1ELb1ELb1ELb1ELb1EEEEEEEEEvNT_6ParamsE,"ax",@progbits
	.align	128
.text._ZN7cutlass13device_kernelIN5flash11enable_sm90INS1_16FlashAttnFwdSm90INS1_25CollectiveMainloopFwdSm90ILi2EN4cute5tupleIJNS5_1CILi1EEES8_S8_EEENS6_IJNS7_ILi192EEENS7_ILi128EEENS7_ILi96EEEEEELi96ENS_12float_e4m3_tEfNS_4arch4Sm90ELb1ELb0ELb1ELb1ELb0ELb1ELb0ELb1ELb1ELb1ELb0ELb0EEENS1_21CollectiveEpilogueFwdINS6_IJSA_SC_SB_EEES9_NS_10bfloat16_tESG_Li384ELb1ELb1ELb0ELb1EEENS1_36VarlenDynamicPersistentTileSchedulerILi192ELi128ELi384ELi128ELb0ELb1ELb1ELb1ELb1ELb1EEEEEEEEEvNT_6ParamsE:
        .type           _ZN7cutlass13device_kernelIN5flash11enable_sm90INS1_16FlashAttnFwdSm90INS1_25CollectiveMainloopFwdSm90ILi2EN4cute5tupleIJNS5_1CILi1EEES8_S8_EEENS6_IJNS7_ILi192EEENS7_ILi128EEENS7_ILi96EEEEEELi96ENS_12float_e4m3_tEfNS_4arch4Sm90ELb1ELb0ELb1ELb1ELb0ELb1ELb0ELb1ELb1ELb1ELb0ELb0EEENS1_21CollectiveEpilogueFwdINS6_IJSA_SC_SB_EEES9_NS_10bfloat16_tESG_Li384ELb1ELb1ELb0ELb1EEENS1_36VarlenDynamicPersistentTileSchedulerILi192ELi128ELi384ELi128ELb0ELb1ELb1ELb1ELb1ELb1EEEEEEEEEvNT_6ParamsE,@function
        .size           _ZN7cutlass13device_kernelIN5flash11enable_sm90INS1_16FlashAttnFwdSm90INS1_25CollectiveMainloopFwdSm90ILi2EN4cute5tupleIJNS5_1CILi1EEES8_S8_EEENS6_IJNS7_ILi192EEENS7_ILi128EEENS7_ILi96EEEEEELi96ENS_12float_e4m3_tEfNS_4arch4Sm90ELb1ELb0ELb1ELb1ELb0ELb1ELb0ELb1ELb1ELb1ELb0ELb0EEENS1_21CollectiveEpilogueFwdINS6_IJSA_SC_SB_EEES9_NS_10bfloat16_tESG_Li384ELb1ELb1ELb0ELb1EEENS1_36VarlenDynamicPersistentTileSchedulerILi192ELi128ELi384ELi128ELb0ELb1ELb1ELb1ELb1ELb1EEEEEEEEEvNT_6ParamsE,(.L_x_17 - _ZN7cutlass13device_kernelIN5flash11enable_sm90INS1_16FlashAttnFwdSm90INS1_25CollectiveMainloopFwdSm90ILi2EN4cute5tupleIJNS5_1CILi1EEES8_S8_EEENS6_IJNS7_ILi192EEENS7_ILi128EEENS7_ILi96EEEEEELi96ENS_12float_e4m3_tEfNS_4arch4Sm90ELb1ELb0ELb1ELb1ELb0ELb1ELb0ELb1ELb1ELb1ELb0ELb0EEENS1_21CollectiveEpilogueFwdINS6_IJSA_SC_SB_EEES9_NS_10bfloat16_tESG_Li384ELb1ELb1ELb0ELb1EEENS1_36VarlenDynamicPersistentTileSchedulerILi192ELi128ELi384ELi128ELb0ELb1ELb1ELb1ELb1ELb1EEEEEEEEEvNT_6ParamsE)
        .other          _ZN7cutlass13device_kernelIN5flash11enable_sm90INS1_16FlashAttnFwdSm90INS1_25CollectiveMainloopFwdSm90ILi2EN4cute5tupleIJNS5_1CILi1EEES8_S8_EEENS6_IJNS7_ILi192EEENS7_ILi128EEENS7_ILi96EEEEEELi96ENS_12float_e4m3_tEfNS_4arch4Sm90ELb1ELb0ELb1ELb1ELb0ELb1ELb0ELb1ELb1ELb1ELb0ELb0EEENS1_21CollectiveEpilogueFwdINS6_IJSA_SC_SB_EEES9_NS_10bfloat16_tESG_Li384ELb1ELb1ELb0ELb1EEENS1_36VarlenDynamicPersistentTileSchedulerILi192ELi128ELi384ELi128ELb0ELb1ELb1ELb1ELb1ELb1EEEEEEEEEvNT_6ParamsE,@"STO_CUDA_ENTRY STV_DEFAULT"
_ZN7cutlass13device_kernelIN5flash11enable_sm90INS1_16FlashAttnFwdSm90INS1_25CollectiveMainloopFwdSm90ILi2EN4cute5tupleIJNS5_1CILi1EEES8_S8_EEENS6_IJNS7_ILi192EEENS7_ILi128EEENS7_ILi96EEEEEELi96ENS_12float_e4m3_tEfNS_4arch4Sm90ELb1ELb0ELb1ELb1ELb0ELb1ELb0ELb1ELb1ELb1ELb0ELb0EEENS1_21CollectiveEpilogueFwdINS6_IJSA_SC_SB_EEES9_NS_10bfloat16_tESG_Li384ELb1ELb1ELb0ELb1EEENS1_36VarlenDynamicPersistentTileSchedulerILi192ELi128ELi384ELi128ELb0ELb1ELb1ELb1ELb1ELb1EEEEEEEEEvNT_6ParamsE:
[----:B------:R-:W-:Y:S01]  /*0000*/  LDC R1, c[0x0][0x37c] ;  /* 0x0000df00ff017b82 */ /* 0x000fe20000000800 */
[----:B------:R-:W-:Y:S05]  /*0010*/  EXIT ;  /* 0x000000000000794d */ /* 0x000fea0003800000 */
.L_x_8:
        /* <DEDUP_REMOVED lines=14> */
.L_x_17:


//--------------------- .nv.shared.reserved.0     --------------------------
	.section	.nv.shared.reserved.0,"aw",@nobits
	.weak		__nv_reservedSMEM_offset_0_alias
	.size		__nv_reservedSMEM_offset_0_alias, 0, 64
	.other		__nv_reservedSMEM_offset_0_alias,@"STO_CUDA_RESERVED_SHARED STV_DEFAULT"
__nv_reservedSMEM_offset_0_alias:
	.zero		0
	.zero		64


//--------------------- .nv.global                --------------------------
	.section	.nv.global,"aw",@nobits
.nv.global:
	.type		_ZN81_INTERNAL_8b9486a0_45_flash_fwd_hdim96_e4m3_softcap_packgqa_sm90_cu_744032ad_36254cute1_E,@object
	.size		_ZN81_INTERNAL_8b9486a0_45_flash_fwd_hdim96_e4m3_softcap_packgqa_sm90_cu_744032ad_36254cute1_E,(_ZN81_INTERNAL_8b9486a0_45_flash_fwd_hdim96_e4m3_softcap_packgqa_sm90_cu_744032ad_36254cuda3std3__45__cpo6cbeginE - _ZN81_INTERNAL_8b9486a0_45_flash_fwd_hdim96_e4m3_softcap_packgqa_sm90_cu_744032ad_36254cute1_E)
_ZN81_INTERNAL_8b9486a0_45_flash_fwd_hdim96_e4m3_softcap_packgqa_sm90_cu_744032ad_36254cute1_E:
	.zero		1
	.type		_ZN81_INTERNAL_8b9486a0_45_flash_fwd_hdim96_e4m3_softcap_packgqa_sm90_cu_744032ad_36254cuda3std3__45__cpo6cbeginE,@object
	.size		_ZN81_INTERNAL_8b9486a0_45_flash_fwd_hdim96_e4m3_softcap_packgqa_sm90_cu_744032ad_36254cuda3std3__45__cpo6cbeginE,(_ZN81_INTERNAL_8b9486a0_45_flash_fwd_hdim96_e4m3_softcap_packgqa_sm90_cu_744032ad_36254cuda3std3__48in_placeE - _ZN81_INTERNAL_8b9486a0_45_flash_fwd_hdim96_e4m3_softcap_packgqa_sm90_cu_744032ad_36254cuda3std3__45__cpo6cbeginE)
_ZN81_INTERNAL_8b9486a0_45_flash_fwd_hdim96_e4m3_softcap_packgqa_sm90_cu_744032ad_36254cuda3std3__45__cpo6cbeginE:
	.zero		1
	.type		_ZN81_INTERNAL_8b9486a0_45_flash_fwd_hdim96_e4m3_softcap_packgqa_sm90_cu_744032ad_36254cuda3std3__48in_placeE,@object
	.size		_ZN81_INTERNAL_8b9486a0_45_flash_fwd_hdim96_e4m3_softcap_packgqa_sm90_cu_744032ad_36254cuda3std3__48in_placeE,(_ZN81_INTERNAL_8b9486a0_45_flash_fwd_hdim96_e4m3_softcap_packgqa_sm90_cu_744032ad_36254cuda3std6ranges3__45__cpo9iter_moveE - _ZN81_INTERNAL_8b9486a0_45_flash_fwd_hdim96_e4m3_softcap_packgqa_sm90_cu_744032ad_36254cuda3std3__48in_placeE)
_ZN81_INTERNAL_8b9486a0_45_flash_fwd_hdim96_e4m3_softcap_packgqa_sm90_cu_744032ad_36254cuda3std3__48in_placeE:
	.zero		1
	.type		_ZN81_INTERNAL_8b9486a0_45_flash_fwd_hdim96_e4m3_softcap_packgqa_sm90_cu_744032ad_36254cuda3std6ranges3__45__cpo9iter_moveE,@object
	.size		_ZN81_INTERNAL_8b9486a0_45_flash_fwd_hdim96_e4m3_softcap_packgqa_sm90_cu_744032ad_36254cuda3std6ranges3__45__cpo9iter_moveE,(_ZN81_INTERNAL_8b9486a0_45_flash_fwd_hdim96_e4m3_softcap_packgqa_sm90_cu_744032ad_36254cuda3std3__45__cpo5beginE - _ZN81_INTERNAL_8b9486a0_45_flash_fwd_hdim96_e4m3_softcap_packgqa_sm90_cu_744032ad_36254cuda3std6ranges3__45__cpo9iter_moveE)
_ZN81_INTERNAL_8b9486a0_45_flash_fwd_hdim96_e4m3_softcap_packgqa_sm90_cu_744032ad_36254cuda3std6ranges3__45__cpo9iter_moveE:
	.zero		1
	.type		_ZN81_INTERNAL_8b9486a0_45_flash_fwd_hdim96_e4m3_softcap_packgqa_sm90_cu_744032ad_36254cuda3std3__45__cpo5beginE,@object
	.size		_ZN81_INTERNAL_8b9486a0_45_flash_fwd_hdim96_e4m3_softcap_packgqa_sm90_cu_744032ad_36254cuda3std3__45__cpo5beginE,(_ZN81_INTERNAL_8b9486a0_45_flash_fwd_hdim96_e4m3_softcap_packgqa_sm90_cu_744032ad_36254cuda3std3__483_GLOBAL__N__8b9486a0_45_flash_fwd_hdim96_e4m3_softcap_packgqa_sm90_cu_744032ad_36256ignoreE - _ZN81_INTERNAL_8b9486a0_45_flash_fwd_hdim96_e4m3_softcap_packgqa_sm90_cu_744032ad_36254cuda3std3__45__cpo5beginE)
_ZN81_INTERNAL_8b9486a0_45_flash_fwd_hdim96_e4m3_softcap_packgqa_sm90_cu_744032ad_36254cuda3std3__45__cpo5beginE:
	.zero		1
	.type		_ZN81_INTERNAL_8b9486a0_45_flash_fwd_hdim96_e4m3_softcap_packgqa_sm90_cu_744032ad_36254cuda3std3__483_GLOBAL__N__8b9486a0_45_flash_fwd_hdim96_e4m3_softcap_packgqa_sm90_cu_744032ad_36256ignoreE,@object
	.size		_ZN81_INTERNAL_8b9486a0_45_flash_fwd_hdim96_e4m3_softcap_packgqa_sm90_cu_744032ad_36254cuda3std3__483_GLOBAL__N__8b9486a0_45_flash_fwd_hdim96_e4m3_softcap_packgqa_sm90_cu_744032ad_36256ignoreE,(_ZN81_INTERNAL_8b9486a0_45_flash_fwd_hdim96_e4m3_softcap_packgqa_sm90_cu_744032ad_36254cute7productE - _ZN81_INTERNAL_8b9486a0_45_flash_fwd_hdim96_e4m3_softcap_packgqa_sm90_cu_744032ad_36254cuda3std3__483_GLOBAL__N__8b9486a0_45_flash_fwd_hdim96_e4m3_softcap_packgqa_sm90_cu_744032ad_36256ignoreE)
_ZN81_INTERNAL_8b9486a0_45_flash_fwd_hdim96_e4m3_softcap_packgqa_sm90_cu_744032ad_36254cuda3std3__483_GLOBAL__N__8b9486a0_45_flash_fwd_hdim96_e4m3_softcap_packgqa_sm90_cu_744032ad_36256ignoreE:
	.zero		1
	.type		_ZN81_INTERNAL_8b9486a0_45_flash_fwd_hdim96_e4m3_softcap_packgqa_sm90_cu_744032ad_36254cute7productE,@object
	.size		_ZN81_INTERNAL_8b9486a0_45_flash_fwd_hdim96_e4m3_softcap_packgqa_sm90_cu_744032ad_36254cute7productE,(_ZN81_INTERNAL_8b9486a0_45_flash_fwd_hdim96_e4m3_softcap_packgqa_sm90_cu_744032ad_36254cuda3std3__45__cpo3endE - _ZN81_INTERNAL_8b9486a0_45_flash_fwd_hdim96_e4m3_softcap_packgqa_sm90_cu_744032ad_36254cute7productE)
_ZN81_INTERNAL_8b9486a0_45_flash_fwd_hdim96_e4m3_softcap_packgqa_sm90_cu_744032ad_36254cute7productE:
	.zero		1
	.type		_ZN81_INTERNAL_8b9486a0_45_flash_fwd_hdim96_e4m3_softcap_packgqa_sm90_cu_744032ad_36254cuda3std3__45__cpo3endE,@object
	.size		_ZN81_INTERNAL_8b9486a0_45_flash_fwd_hdim96_e4m3_softcap_packgqa_sm90_cu_744032ad_36254cuda3std3__45__cpo3endE,(_ZN81_INTERNAL_8b9486a0_45_flash_fwd_hdim96_e4m3_softcap_packgqa_sm90_cu_744032ad_36254cuda3std3__419piecewise_constructE - _ZN81_INTERNAL_8b9486a0_45_flash_fwd_hdim96_e4m3_softcap_packgqa_sm90_cu_744032ad_36254cuda3std3__45__cpo3endE)
_ZN81_INTERNAL_8b9486a0_45_flash_fwd_hdim96_e4m3_softcap_packgqa_sm90_cu_744032ad_36254cuda3std3__45__cpo3endE:
	.zero		1
	.type		_ZN81_INTERNAL_8b9486a0_45_flash_fwd_hdim96_e4m3_softcap_packgqa_sm90_cu_744032ad_36254cuda3std3__419piecewise_constructE,@object
	.size		_ZN81_INTERNAL_8b9486a0_45_flash_fwd_hdim96_e4m3_softcap_packgqa_sm90_cu_744032ad_36254cuda3std3__419piecewise_constructE,(_ZN81_INTERNAL_8b9486a0_45_flash_fwd_hdim96_e4m3_softcap_packgqa_sm90_cu_744032ad_36254cuda3std3__45__cpo4cendE - _ZN81_INTERNAL_8b9486a0_45_flash_fwd_hdim96_e4m3_softcap_packgqa_sm90_cu_744032ad_36254cuda3std3__419piecewise_constructE)
_ZN81_INTERNAL_8b9486a0_45_flash_fwd_hdim96_e4m3_softcap_packgqa_sm90_cu_744032ad_36254cuda3std3__419piecewise_constructE:
	.zero		1
	.type		_ZN81_INTERNAL_8b9486a0_45_flash_fwd_hdim96_e4m3_softcap_packgqa_sm90_cu_744032ad_36254cuda3std3__45__cpo4cendE,@object
	.size		_ZN81_INTERNAL_8b9486a0_45_flash_fwd_hdim96_e4m3_softcap_packgqa_sm90_cu_744032ad_36254cuda3std3__45__cpo4cendE,(_ZN81_INTERNAL_8b9486a0_45_flash_fwd_hdim96_e4m3_softcap_packgqa_sm90_cu_744032ad_36254cuda3std6ranges3__45__cpo4swapE - _ZN81_INTERNAL_8b9486a0_45_flash_fwd_hdim96_e4m3_softcap_packgqa_sm90_cu_744032ad_36254cuda3std3__45__cpo4cendE)
_ZN81_INTERNAL_8b9486a0_45_flash_fwd_hdim96_e4m3_softcap_packgqa_sm90_cu_744032ad_36254cuda3std3__45__cpo4cendE:
	.zero		1
	.type		_ZN81_INTERNAL_8b9486a0_45_flash_fwd_hdim96_e4m3_softcap_packgqa_sm90_cu_744032ad_36254cuda3std6ranges3__45__cpo4swapE,@object
	.size		_ZN81_INTERNAL_8b9486a0_45_flash_fwd_hdim96_e4m3_softcap_packgqa_sm90_cu_744032ad_36254cuda3std6ranges3__45__cpo4swapE,(.L_7 - _ZN81_INTERNAL_8b9486a0_45_flash_fwd_hdim96_e4m3_softcap_packgqa_sm90_cu_744032ad_36254cuda3std6ranges3__45__cpo4swapE)
_ZN81_INTERNAL_8b9486a0_45_flash_fwd_hdim96_e4m3_softcap_packgqa_sm90_cu_744032ad_36254cuda3std6ranges3__45__cpo4swapE:
	.zero		1
.L_7:


//--------------------- .nv.constant0._ZN7cutlass13device_kernelIN5flash11enable_sm90INS1_16FlashAttnFwdSm90INS1_25CollectiveMainloopFwdSm90ILi2EN4cute5tupleIJNS5_1CILi1EEES8_S8_EEENS6_IJNS7_ILi192EEENS7_ILi128EEENS7_ILi96EEEEEELi96ENS_12float_e4m3_tEfNS_4arch4Sm90ELb0ELb0ELb1ELb0ELb0ELb0ELb0ELb1ELb1ELb1ELb0ELb0EEENS1_21CollectiveEpilogueFwdINS6_IJSA_SC_SB_EEES9_NS_10bfloat16_tESG_Li384ELb0ELb1ELb0ELb1EEENS1_29StaticPersistentTileSchedulerILb0EEEEEEEEEvNT_6ParamsE --------------------------
	.section	.nv.constant0._ZN7cutlass13device_kernelIN5flash11enable_sm90INS1_16FlashAttnFwdSm90INS1_25CollectiveMainloopFwdSm90ILi2EN4cute5tupleIJNS5_1CILi1EEES8_S8_EEENS6_IJNS7_ILi192EEENS7_ILi128EEENS7_ILi96EEEEEELi96ENS_12float_e4m3_tEfNS_4arch4Sm90ELb0ELb0ELb1ELb0ELb0ELb0ELb0ELb1ELb1ELb1ELb0ELb0EEENS1_21CollectiveEpilogueFwdINS6_IJSA_SC_SB_EEES9_NS_10bfloat16_tESG_Li384ELb0ELb1ELb0ELb1EEENS1_29StaticPersistentTileSchedulerILb0EEEEEEEEEvNT_6ParamsE,"a",@progbits
	.sectionflags	@""
	.align	4
.nv.constant0._ZN7cutlass13device_kernelIN5flash11enable_sm90INS1_16FlashAttnFwdSm90INS1_25CollectiveMainloopFwdSm90ILi2EN4cute5tupleIJNS5_1CILi1EEES8_S8_EEENS6_IJNS7_ILi192EEENS7_ILi128EEENS7_ILi96EEEEEELi96ENS_12float_e4m3_tEfNS_4arch4Sm90ELb0ELb0ELb1ELb0ELb0ELb0ELb0ELb1ELb1ELb1ELb0ELb0EEENS1_21CollectiveEpilogueFwdINS6_IJSA_SC_SB_EEES9_NS_10bfloat16_tESG_Li384ELb0ELb1ELb0ELb1EEENS1_29StaticPersistentTileSchedulerILb0EEEEEEEEEvNT_6ParamsE:
	.zero		3456


//--------------------- .nv.constant0._ZN7cutlass13device_kernelIN5flash11enable_sm90INS1_16FlashAttnFwdSm90INS1_25CollectiveMainloopFwdSm90ILi2EN4cute5tupleIJNS5_1CILi1EEES8_S8_EEENS6_IJNS7_ILi192EEENS7_ILi128EEENS7_ILi96EEEEEELi96ENS_12float_e4m3_tEfNS_4arch4Sm90ELb0ELb0ELb1ELb1ELb0ELb0ELb0ELb1ELb1ELb1ELb0ELb0EEENS1_21CollectiveEpilogueFwdINS6_IJSA_SC_SB_EEES9_NS_10bfloat16_tESG_Li384ELb1ELb1ELb0ELb1EEENS1_36VarlenDynamicPersistentTileSchedulerILi192ELi128ELi384ELi128ELb0ELb1ELb1ELb0ELb1ELb1EEEEEEEEEvNT_6ParamsE --------------------------
	.section	.nv.constant0._ZN7cutlass13device_kernelIN5flash11enable_sm90INS1_16FlashAttnFwdSm90INS1_25CollectiveMainloopFwdSm90ILi2EN4cute5tupleIJNS5_1CILi1EEES8_S8_EEENS6_IJNS7_ILi192EEENS7_ILi128EEENS7_ILi96EEEEEELi96ENS_12float_e4m3_tEfNS_4arch4Sm90ELb0ELb0ELb1ELb1ELb0ELb0ELb0ELb1ELb1ELb1ELb0ELb0EEENS1_21CollectiveEpilogueFwdINS6_IJSA_SC_SB_EEES9_NS_10bfloat16_tESG_Li384ELb1ELb1ELb0ELb1EEENS1_36VarlenDynamicPersistentTileSchedulerILi192ELi128ELi384ELi128ELb0ELb1ELb1ELb0ELb1ELb1EEEEEEEEEvNT_6ParamsE,"a",@progbits
	.sectionflags	@""
	.align	4
.nv.constant0._ZN7cutlass13device_kernelIN5flash11enable_sm90INS1_16FlashAttnFwdSm90INS1_25CollectiveMainloopFwdSm90ILi2EN4cute5tupleIJNS5_1CILi1EEES8_S8_EEENS6_IJNS7_ILi192EEENS7_ILi128EEENS7_ILi96EEEEEELi96ENS_12float_e4m3_tEfNS_4arch4Sm90ELb0ELb0ELb1ELb1ELb0ELb0ELb0ELb1ELb1ELb1ELb0ELb0EEENS1_21CollectiveEpilogueFwdINS6_IJSA_SC_SB_EEES9_NS_10bfloat16_tESG_Li384ELb1ELb1ELb0ELb1EEENS1_36VarlenDynamicPersistentTileSchedulerILi192ELi128ELi384ELi128ELb0ELb1ELb1ELb0ELb1ELb1EEEEEEEEEvNT_6ParamsE:
	.zero		3584


//--------------------- .nv.constant0._ZN7cutlass13device_kernelIN5flash11enable_sm90INS1_16FlashAttnFwdSm90INS1_25CollectiveMainloopFwdSm90ILi2EN4cute5tupleIJNS5_1CILi1EEES8_S8_EEENS6_IJNS7_ILi192EEENS7_ILi128EEENS7_ILi96EEEEEELi96ENS_12float_e4m3_tEfNS_4arch4Sm90ELb0ELb0ELb1ELb1ELb0ELb1ELb0ELb1ELb1ELb1ELb0ELb0EEENS1_21CollectiveEpilogueFwdINS6_IJSA_SC_SB_EEES9_NS_10bfloat16_tESG_Li384ELb1ELb1ELb0ELb1EEENS1_36VarlenDynamicPersistentTileSchedulerILi192ELi128ELi384ELi128ELb0ELb1ELb1ELb0ELb1ELb1EEEEEEEEEvNT_6ParamsE --------------------------
	.section	.nv.constant0._ZN7cutlass13device_kernelIN5flash11enable_sm90INS1_16FlashAttnFwdSm90INS1_25CollectiveMainloopFwdSm90ILi2EN4cute5tupleIJNS5_1CILi1EEES8_S8_EEENS6_IJNS7_ILi192EEENS7_ILi128EEENS7_ILi96EEEEEELi96ENS_12float_e4m3_tEfNS_4arch4Sm90ELb0ELb0ELb1ELb1ELb0ELb1ELb0ELb1ELb1ELb1ELb0ELb0EEENS1_21CollectiveEpilogueFwdINS6_IJSA_SC_SB_EEES9_NS_10bfloat16_tESG_Li384ELb1ELb1ELb0ELb1EEENS1_36VarlenDynamicPersistentTileSchedulerILi192ELi128ELi384ELi128ELb0ELb1ELb1ELb0ELb1ELb1EEEEEEEEEvNT_6ParamsE,"a",@progbits
	.sectionflags	@""
	.align	4
.nv.constant0._ZN7cutlass13device_kernelIN5flash11enable_sm90INS1_16FlashAttnFwdSm90INS1_25CollectiveMainloopFwdSm90ILi2EN4cute5tupleIJNS5_1CILi1EEES8_S8_EEENS6_IJNS7_ILi192EEENS7_ILi128EEENS7_ILi96EEEEEELi96ENS_12float_e4m3_tEfNS_4arch4Sm90ELb0ELb0ELb1ELb1ELb0ELb1ELb0ELb1ELb1ELb1ELb0ELb0EEENS1_21CollectiveEpilogueFwdINS6_IJSA_SC_SB_EEES9_NS_10bfloat16_tESG_Li384ELb1ELb1ELb0ELb1EEENS1_36VarlenDynamicPersistentTileSchedulerILi192ELi128ELi384ELi128ELb0ELb1ELb1ELb0ELb1ELb1EEEEEEEEEvNT_6ParamsE:
	.zero		3584


//--------------------- .nv.constant0._ZN7cutlass13device_kernelIN5flash11enable_sm90INS1_16FlashAttnFwdSm90INS1_25CollectiveMainloopFwdSm90ILi2EN4cute5tupleIJNS5_1CILi1EEES8_S8_EEENS6_IJNS7_ILi192EEENS7_ILi128EEENS7_ILi96EEEEEELi96ENS_12float_e4m3_tEfNS_4arch4Sm90ELb0ELb1ELb1ELb0ELb0ELb0ELb0ELb1ELb1ELb1ELb0ELb0EEENS1_21CollectiveEpilogueFwdINS6_IJSA_SC_SB_EEES9_NS_10bfloat16_tESG_Li384ELb0ELb1ELb0ELb1EEENS1_30DynamicPersistentTileSchedulerILi384ELi128ELb0ELb1ELb1EEEEEEEEEvNT_6ParamsE --------------------------
	.section	.nv.constant0._ZN7cutlass13device_kernelIN5flash11enable_sm90INS1_16FlashAttnFwdSm90INS1_25CollectiveMainloopFwdSm90ILi2EN4cute5tupleIJNS5_1CILi1EEES8_S8_EEENS6_IJNS7_ILi192EEENS7_ILi128EEENS7_ILi96EEEEEELi96ENS_12float_e4m3_tEfNS_4arch4Sm90ELb0ELb1ELb1ELb0ELb0ELb0ELb0ELb1ELb1ELb1ELb0ELb0EEENS1_21CollectiveEpilogueFwdINS6_IJSA_SC_SB_EEES9_NS_10bfloat16_tESG_Li384ELb0ELb1ELb0ELb1EEENS1_30DynamicPersistentTileSchedulerILi384ELi128ELb0ELb1ELb1EEEEEEEEEvNT_6ParamsE,"a",@progbits
	.sectionflags	@""
	.align	4
.nv.constant0._ZN7cutlass13device_kernelIN5flash11enable_sm90INS1_16FlashAttnFwdSm90INS1_25CollectiveMainloopFwdSm90ILi2EN4cute5tupleIJNS5_1CILi1EEES8_S8_EEENS6_IJNS7_ILi192EEENS7_ILi128EEENS7_ILi96EEEEEELi96ENS_12float_e4m3_tEfNS_4arch4Sm90ELb0ELb1ELb1ELb0ELb0ELb0ELb0ELb1ELb1ELb1ELb0ELb0EEENS1_21CollectiveEpilogueFwdINS6_IJSA_SC_SB_EEES9_NS_10bfloat16_tESG_Li384ELb0ELb1ELb0ELb1EEENS1_30DynamicPersistentTileSchedulerILi384ELi128ELb0ELb1ELb1EEEEEEEEEvNT_6ParamsE:
	.zero		3584


//--------------------- .nv.constant0._ZN7cutlass13device_kernelIN5flash11enable_sm90INS1_16FlashAttnFwdSm90INS1_25CollectiveMainloopFwdSm90ILi2EN4cute5tupleIJNS5_1CILi1EEES8_S8_EEENS6_IJNS7_ILi192EEENS7_ILi128EEENS7_ILi96EEEEEELi96ENS_12float_e4m3_tEfNS_4arch4Sm90ELb0ELb1ELb1ELb1ELb0ELb0ELb0ELb1ELb1ELb1ELb0ELb0EEENS1_21CollectiveEpilogueFwdINS6_IJSA_SC_SB_EEES9_NS_10bfloat16_tESG_Li384ELb1ELb1ELb0ELb1EEENS1_36VarlenDynamicPersistentTileSchedulerILi192ELi128ELi384ELi128ELb0ELb1ELb1ELb1ELb0ELb1EEEEEEEEEvNT_6ParamsE --------------------------
	.section	.nv.constant0._ZN7cutlass13device_kernelIN5flash11enable_sm90INS1_16FlashAttnFwdSm90INS1_25CollectiveMainloopFwdSm90ILi2EN4cute5tupleIJNS5_1CILi1EEES8_S8_EEENS6_IJNS7_ILi192EEENS7_ILi128EEENS7_ILi96EEEEEELi96ENS_12float_e4m3_tEfNS_4arch4Sm90ELb0ELb1ELb1ELb1ELb0ELb0ELb0ELb1ELb1ELb1ELb0ELb0EEENS1_21CollectiveEpilogueFwdINS6_IJSA_SC_SB_EEES9_NS_10bfloat16_tESG_Li384ELb1ELb1ELb0ELb1EEENS1_36VarlenDynamicPersistentTileSchedulerILi192ELi128ELi384ELi128ELb0ELb1ELb1ELb1ELb0ELb1EEEEEEEEEvNT_6ParamsE,"a",@progbits
	.sectionflags	@""
	.align	4
.nv.constant0._ZN7cutlass13device_kernelIN5flash11enable_sm90INS1_16FlashAttnFwdSm90INS1_25CollectiveMainloopFwdSm90ILi2EN4cute5tupleIJNS5_1CILi1EEES8_S8_EEENS6_IJNS7_ILi192EEENS7_ILi128EEENS7_ILi96EEEEEELi96ENS_12float_e4m3_tEfNS_4arch4Sm90ELb0ELb1ELb1ELb1ELb0ELb0ELb0ELb1ELb1ELb1ELb0ELb0EEENS1_21CollectiveEpilogueFwdINS6_IJSA_SC_SB_EEES9_NS_10bfloat16_tESG_Li384ELb1ELb1ELb0ELb1EEENS1_36VarlenDynamicPersistentTileSchedulerILi192ELi128ELi384ELi128ELb0ELb1ELb1ELb1ELb0ELb1EEEEEEEEEvNT_6ParamsE:
	.zero		3584


//--------------------- .nv.constant0._ZN7cutlass13device_kernelIN5flash11enable_sm90INS1_16FlashAttnFwdSm90INS1_25CollectiveMainloopFwdSm90ILi2EN4cute5tupleIJNS5_1CILi1EEES8_S8_EEENS6_IJNS7_ILi192EEENS7_ILi128EEENS7_ILi96EEEEEELi96ENS_12float_e4m3_tEfNS_4arch4Sm90ELb0ELb1ELb1ELb1ELb0ELb1ELb0ELb1ELb1ELb1ELb0ELb0EEENS1_21CollectiveEpilogueFwdINS6_IJSA_SC_SB_EEES9_NS_10bfloat16_tESG_Li384ELb1ELb1ELb0ELb1EEENS1_36VarlenDynamicPersistentTileSchedulerILi192ELi128ELi384ELi128ELb0ELb1ELb1ELb1ELb0ELb1EEEEEEEEEvNT_6ParamsE --------------------------
	.section	.nv.constant0._ZN7cutlass13device_kernelIN5flash11enable_sm90INS1_16FlashAttnFwdSm90INS1_25CollectiveMainloopFwdSm90ILi2EN4cute5tupleIJNS5_1CILi1EEES8_S8_EEENS6_IJNS7_ILi192EEENS7_ILi128EEENS7_ILi96EEEEEELi96ENS_12float_e4m3_tEfNS_4arch4Sm90ELb0ELb1ELb1ELb1ELb0ELb1ELb0ELb1ELb1ELb1ELb0ELb0EEENS1_21CollectiveEpilogueFwdINS6_IJSA_SC_SB_EEES9_NS_10bfloat16_tESG_Li384ELb1ELb1ELb0ELb1EEENS1_36VarlenDynamicPersistentTileSchedulerILi192ELi128ELi384ELi128ELb0ELb1ELb1ELb1ELb0ELb1EEEEEEEEEvNT_6ParamsE,"a",@progbits
	.sectionflags	@""
	.align	4
.nv.constant0._ZN7cutlass13device_kernelIN5flash11enable_sm90INS1_16FlashAttnFwdSm90INS1_25CollectiveMainloopFwdSm90ILi2EN4cute5tupleIJNS5_1CILi1EEES8_S8_EEENS6_IJNS7_ILi192EEENS7_ILi128EEENS7_ILi96EEEEEELi96ENS_12float_e4m3_tEfNS_4arch4Sm90ELb0ELb1ELb1ELb1ELb0ELb1ELb0ELb1ELb1ELb1ELb0ELb0EEENS1_21CollectiveEpilogueFwdINS6_IJSA_SC_SB_EEES9_NS_10bfloat16_tESG_Li384ELb1ELb1ELb0ELb1EEENS1_36VarlenDynamicPersistentTileSchedulerILi192ELi128ELi384ELi128ELb0ELb1ELb1ELb1ELb0ELb1EEEEEEEEEvNT_6ParamsE:
	.zero		3584


//--------------------- .nv.constant0._ZN7cutlass13device_kernelIN5flash11enable_sm90INS1_16FlashAttnFwdSm90INS1_25CollectiveMainloopFwdSm90ILi2EN4cute5tupleIJNS5_1CILi1EEES8_S8_EEENS6_IJNS7_ILi192EEENS7_ILi128EEENS7_ILi96EEEEEELi96ENS_12float_e4m3_tEfNS_4arch4Sm90ELb1ELb0ELb1ELb0ELb0ELb0ELb0ELb1ELb1ELb1ELb0ELb0EEENS1_21CollectiveEpilogueFwdINS6_IJSA_SC_SB_EEES9_NS_10bfloat16_tESG_Li384ELb0ELb1ELb0ELb1EEENS1_30DynamicPersistentTileSchedulerILi384ELi128ELb0ELb1ELb1EEEEEEEEEvNT_6ParamsE --------------------------
	.section	.nv.constant0._ZN7cutlass13device_kernelIN5flash11enable_sm90INS1_16FlashAttnFwdSm90INS1_25CollectiveMainloopFwdSm90ILi2EN4cute5tupleIJNS5_1CILi1EEES8_S8_EEENS6_IJNS7_ILi192EEENS7_ILi128EEENS7_ILi96EEEEEELi96ENS_12float_e4m3_tEfNS_4arch4Sm90ELb1ELb0ELb1ELb0ELb0ELb0ELb0ELb1ELb1ELb1ELb0ELb0EEENS1_21CollectiveEpilogueFwdINS6_IJSA_SC_SB_EEES9_NS_10bfloat16_tESG_Li384ELb0ELb1ELb0ELb1EEENS1_30DynamicPersistentTileSchedulerILi384ELi128ELb0ELb1ELb1EEEEEEEEEvNT_6ParamsE,"a",@progbits
	.sectionflags	@""
	.align	4
.nv.constant0._ZN7cutlass13device_kernelIN5flash11enable_sm90INS1_16FlashAttnFwdSm90INS1_25CollectiveMainloopFwdSm90ILi2EN4cute5tupleIJNS5_1CILi1EEES8_S8_EEENS6_IJNS7_ILi192EEENS7_ILi128EEENS7_ILi96EEEEEELi96ENS_12float_e4m3_tEfNS_4arch4Sm90ELb1ELb0ELb1ELb0ELb0ELb0ELb0ELb1ELb1ELb1ELb0ELb0EEENS1_21CollectiveEpilogueFwdINS6_IJSA_SC_SB_EEES9_NS_10bfloat16_tESG_Li384ELb0ELb1ELb0ELb1EEENS1_30DynamicPersistentTileSchedulerILi384ELi128ELb0ELb1ELb1EEEEEEEEEvNT_6ParamsE:
	.zero		3584


//--------------------- .nv.constant0._ZN7cutlass13device_kernelIN5flash11enable_sm90INS1_16FlashAttnFwdSm90INS1_25CollectiveMainloopFwdSm90ILi2EN4cute5tupleIJNS5_1CILi1EEES8_S8_EEENS6_IJNS7_ILi192EEENS7_ILi128EEENS7_ILi96EEEEEELi96ENS_12float_e4m3_tEfNS_4arch4Sm90ELb1ELb0ELb1ELb1ELb0ELb0ELb0ELb1ELb1ELb1ELb0ELb0EEENS1_21CollectiveEpilogueFwdINS6_IJSA_SC_SB_EEES9_NS_10bfloat16_tESG_Li384ELb1ELb1ELb0ELb1EEENS1_36VarlenDynamicPersistentTileSchedulerILi192ELi128ELi384ELi128ELb0ELb1ELb1ELb1ELb1ELb1EEEEEEEEEvNT_6ParamsE --------------------------
	.section	.nv.constant0._ZN7cutlass13device_kernelIN5flash11enable_sm90INS1_16FlashAttnFwdSm90INS1_25CollectiveMainloopFwdSm90ILi2EN4cute5tupleIJNS5_1CILi1EEES8_S8_EEENS6_IJNS7_ILi192EEENS7_ILi128EEENS7_ILi96EEEEEELi96ENS_12float_e4m3_tEfNS_4arch4Sm90ELb1ELb0ELb1ELb1ELb0ELb0ELb0ELb1ELb1ELb1ELb0ELb0EEENS1_21CollectiveEpilogueFwdINS6_IJSA_SC_SB_EEES9_NS_10bfloat16_tESG_Li384ELb1ELb1ELb0ELb1EEENS1_36VarlenDynamicPersistentTileSchedulerILi192ELi128ELi384ELi128ELb0ELb1ELb1ELb1ELb1ELb1EEEEEEEEEvNT_6ParamsE,"a",@progbits
	.sectionflags	@""
	.align	4
.nv.constant0._ZN7cutlass13device_kernelIN5flash11enable_sm90INS1_16FlashAttnFwdSm90INS1_25CollectiveMainloopFwdSm90ILi2EN4cute5tupleIJNS5_1CILi1EEES8_S8_EEENS6_IJNS7_ILi192EEENS7_ILi128EEENS7_ILi96EEEEEELi96ENS_12float_e4m3_tEfNS_4arch4Sm90ELb1ELb0ELb1ELb1ELb0ELb0ELb0ELb1ELb1ELb1ELb0ELb0EEENS1_21CollectiveEpilogueFwdINS6_IJSA_SC_SB_EEES9_NS_10bfloat16_tESG_Li384ELb1ELb1ELb0ELb1EEENS1_36VarlenDynamicPersistentTileSchedulerILi192ELi128ELi384ELi128ELb0ELb1ELb1ELb1ELb1ELb1EEEEEEEEEvNT_6ParamsE:
	.zero		3584


//--------------------- .nv.constant0._ZN7cutlass13device_kernelIN5flash11enable_sm90INS1_16FlashAttnFwdSm90INS1_25CollectiveMainloopFwdSm90ILi2EN4cute5tupleIJNS5_1CILi1EEES8_S8_EEENS6_IJNS7_ILi192EEENS7_ILi128EEENS7_ILi96EEEEEELi96ENS_12float_e4m3_tEfNS_4arch4Sm90ELb1ELb0ELb1ELb1ELb0ELb1ELb0ELb1ELb1ELb1ELb0ELb0EEENS1_21CollectiveEpilogueFwdINS6_IJSA_SC_SB_EEES9_NS_10bfloat16_tESG_Li384ELb1ELb1ELb0ELb1EEENS1_36VarlenDynamicPersistentTileSchedulerILi192ELi128ELi384ELi128ELb0ELb1ELb1ELb1ELb1ELb1EEEEEEEEEvNT_6ParamsE --------------------------
	.section	.nv.constant0._ZN7cutlass13device_kernelIN5flash11enable_sm90INS1_16FlashAttnFwdSm90INS1_25CollectiveMainloopFwdSm90ILi2EN4cute5tupleIJNS5_1CILi1EEES8_S8_EEENS6_IJNS7_ILi192EEENS7_ILi128EEENS7_ILi96EEEEEELi96ENS_12float_e4m3_tEfNS_4arch4Sm90ELb1ELb0ELb1ELb1ELb0ELb1ELb0ELb1ELb1ELb1ELb0ELb0EEENS1_21CollectiveEpilogueFwdINS6_IJSA_SC_SB_EEES9_NS_10bfloat16_tESG_Li384ELb1ELb1ELb0ELb1EEENS1_36VarlenDynamicPersistentTileSchedulerILi192ELi128ELi384ELi128ELb0ELb1ELb1ELb1ELb1ELb1EEEEEEEEEvNT_6ParamsE,"a",@progbits
	.sectionflags	@""
	.align	4
.nv.constant0._ZN7cutlass13device_kernelIN5flash11enable_sm90INS1_16FlashAttnFwdSm90INS1_25CollectiveMainloopFwdSm90ILi2EN4cute5tupleIJNS5_1CILi1EEES8_S8_EEENS6_IJNS7_ILi192EEENS7_ILi128EEENS7_ILi96EEEEEELi96ENS_12float_e4m3_tEfNS_4arch4Sm90ELb1ELb0ELb1ELb1ELb0ELb1ELb0ELb1ELb1ELb1ELb0ELb0EEENS1_21CollectiveEpilogueFwdINS6_IJSA_SC_SB_EEES9_NS_10bfloat16_tESG_Li384ELb1ELb1ELb0ELb1EEENS1_36VarlenDynamicPersistentTileSchedulerILi192ELi128ELi384ELi128ELb0ELb1ELb1ELb1ELb1ELb1EEEEEEEEEvNT_6ParamsE:
	.zero		3584


//--------------------- SYMBOLS --------------------------

	.type		.nv.reservedSmem.offset0,@object
	.size		.nv.reservedSmem.offset0,0x4
